//
// Generated by NVIDIA NVVM Compiler
//
// Compiler Build ID: CL-36424714
// Cuda compilation tools, release 13.0, V13.0.88
// Based on NVVM 20.0.0
//

.version 9.0
.target sm_100
.address_size 64

	// .globl	_Z10randomWalkPdPiiiiddS0_d
.global .align 4 .b8 precalc_xorwow_matrix[102400];
.global .align 4 .b8 precalc_xorwow_offset_matrix[102400];
.global .align 4 .b8 mrg32k3aM1[2304];
.global .align 4 .b8 mrg32k3aM2[2304];
.global .align 4 .b8 mrg32k3aM1SubSeq[2016];
.global .align 4 .b8 mrg32k3aM2SubSeq[2016];
.global .align 4 .b8 mrg32k3aM1Seq[2304];
.global .align 4 .b8 mrg32k3aM2Seq[2304];
.const .align 8 .b8 __cr_lgamma_table[72];

.visible .entry _Z10randomWalkPdPiiiiddS0_d(
	.param .u64 .ptr .align 1 _Z10randomWalkPdPiiiiddS0_d_param_0,
	.param .u64 .ptr .align 1 _Z10randomWalkPdPiiiiddS0_d_param_1,
	.param .u32 _Z10randomWalkPdPiiiiddS0_d_param_2,
	.param .u32 _Z10randomWalkPdPiiiiddS0_d_param_3,
	.param .u32 _Z10randomWalkPdPiiiiddS0_d_param_4,
	.param .f64 _Z10randomWalkPdPiiiiddS0_d_param_5,
	.param .f64 _Z10randomWalkPdPiiiiddS0_d_param_6,
	.param .u64 .ptr .align 1 _Z10randomWalkPdPiiiiddS0_d_param_7,
	.param .f64 _Z10randomWalkPdPiiiiddS0_d_param_8
)
{
	.reg .pred 	%p<23>;
	.reg .b16 	%rs<11>;
	.reg .b32 	%r<151>;
	.reg .b64 	%rd<26>;
	.reg .b64 	%fd<110>;

	ld.param.u64 	%rd3, [_Z10randomWalkPdPiiiiddS0_d_param_0];
	ld.param.u64 	%rd4, [_Z10randomWalkPdPiiiiddS0_d_param_1];
	ld.param.u32 	%r49, [_Z10randomWalkPdPiiiiddS0_d_param_2];
	ld.param.u32 	%r50, [_Z10randomWalkPdPiiiiddS0_d_param_3];
	ld.param.u32 	%r51, [_Z10randomWalkPdPiiiiddS0_d_param_4];
	ld.param.f64 	%fd29, [_Z10randomWalkPdPiiiiddS0_d_param_8];
	cvta.to.global.u64 	%rd1, %rd3;
	mov.u32 	%r1, %tid.x;
	mov.u32 	%r2, %ctaid.x;
	mov.u32 	%r52, %ntid.x;
	mad.lo.s32 	%r3, %r2, %r52, %r1;
	setp.ge.s32 	%p2, %r3, %r51;
	@%p2 bra 	$L__BB0_22;
	cvta.to.global.u64 	%rd6, %rd4;
	mad.lo.s32 	%r53, %r2, 1000, %r1;
	cvt.rn.f64.u32 	%fd30, %r53;
	add.f64 	%fd31, %fd29, %fd30;
	cvt.rzi.u64.f64 	%rd7, %fd31;
	cvt.u32.u64 	%r54, %rd7;
	xor.b32  	%r55, %r54, -1429050551;
	mul.lo.s32 	%r4, %r55, 1099087573;
	{ .reg .b32 tmp; mov.b64 {tmp, %r56}, %rd7; }
	xor.b32  	%r5, %r56, -136515619;
	mul.lo.s32 	%r131, %r50, %r3;
	mul.wide.s32 	%rd8, %r3, 4;
	add.s64 	%rd2, %rd6, %rd8;
	mov.b32 	%r57, 0;
	st.global.u32 	[%rd2], %r57;
	mul.wide.s32 	%rd9, %r131, 8;
	add.s64 	%rd10, %rd1, %rd9;
	mov.b64 	%rd11, 0;
	st.global.u64 	[%rd10], %rd11;
	setp.lt.s32 	%p3, %r50, 2;
	@%p3 bra 	$L__BB0_21;
	mul.lo.s32 	%r59, %r5, -1703105765;
	add.s32 	%r137, %r4, 5783321;
	xor.b32  	%r145, %r59, 88675123;
	add.s32 	%r146, %r59, 521288629;
	xor.b32  	%r147, %r4, 362436069;
	add.s32 	%r148, %r4, 123456789;
	mov.b32 	%r60, 1127219200;
	mov.b32 	%r61, -2147483648;
	mov.b64 	%fd1, {%r61, %r60};
	cvt.rn.f64.s32 	%fd33, %r49;
	cvt.rn.f64.u32 	%fd34, %r50;
	div.rn.f64 	%fd35, %fd33, %fd34;
	sqrt.rn.f64 	%fd2, %fd35;
	add.s32 	%r12, %r131, %r50;
	add.s32 	%r62, %r4, %r59;
	add.s32 	%r149, %r62, 6615241;
	mov.f64 	%fd108, 0d0000000000000000;
	mov.b16 	%rs10, 0;
	mov.b32 	%r129, 0;
	mov.u32 	%r130, %r129;
	mov.u32 	%r138, %r129;
$L__BB0_3:
	mov.u32 	%r16, %r131;
	setp.eq.s32 	%p4, %r138, 1;
	mov.b32 	%r138, 0;
	mov.f64 	%fd109, %fd108;
	@%p4 bra 	$L__BB0_14;
	shr.u32 	%r65, %r148, 2;
	xor.b32  	%r66, %r65, %r148;
	shl.b32 	%r67, %r137, 4;
	shl.b32 	%r68, %r66, 1;
	xor.b32  	%r69, %r67, %r68;
	xor.b32  	%r70, %r69, %r137;
	xor.b32  	%r24, %r70, %r66;
	add.s32 	%r71, %r149, %r24;
	add.s32 	%r72, %r71, 362437;
	shr.u32 	%r73, %r147, 2;
	xor.b32  	%r74, %r73, %r147;
	shl.b32 	%r75, %r24, 4;
	shl.b32 	%r76, %r74, 1;
	xor.b32  	%r77, %r76, %r75;
	xor.b32  	%r78, %r77, %r74;
	xor.b32  	%r25, %r78, %r24;
	add.s32 	%r79, %r149, %r25;
	add.s32 	%r80, %r79, 724874;
	shr.u32 	%r81, %r146, 2;
	xor.b32  	%r82, %r81, %r146;
	shl.b32 	%r83, %r25, 4;
	shl.b32 	%r84, %r82, 1;
	xor.b32  	%r85, %r84, %r83;
	xor.b32  	%r86, %r85, %r82;
	xor.b32  	%r26, %r86, %r25;
	add.s32 	%r87, %r149, %r26;
	add.s32 	%r88, %r87, 1087311;
	shr.u32 	%r89, %r145, 2;
	xor.b32  	%r90, %r89, %r145;
	shl.b32 	%r91, %r26, 4;
	shl.b32 	%r92, %r90, 1;
	xor.b32  	%r93, %r92, %r91;
	xor.b32  	%r94, %r93, %r90;
	xor.b32  	%r150, %r94, %r26;
	add.s32 	%r149, %r149, 1449748;
	add.s32 	%r95, %r150, %r149;
	cvt.u64.u32 	%rd12, %r72;
	mul.wide.u32 	%rd13, %r80, 2097152;
	xor.b64  	%rd14, %rd13, %rd12;
	cvt.rn.f64.u64 	%fd36, %rd14;
	fma.rn.f64 	%fd103, %fd36, 0d3CA0000000000000, 0d3C90000000000000;
	cvt.u64.u32 	%rd15, %r88;
	mul.wide.u32 	%rd16, %r95, 2097152;
	xor.b64  	%rd17, %rd16, %rd15;
	cvt.rn.f64.u64 	%fd37, %rd17;
	fma.rn.f64 	%fd5, %fd37, 0d3CB0000000000000, 0d3CA0000000000000;
	{
	.reg .b32 %temp; 
	mov.b64 	{%temp, %r139}, %fd103;
	}
	{
	.reg .b32 %temp; 
	mov.b64 	{%r140, %temp}, %fd103;
	}
	setp.gt.s32 	%p5, %r139, 1048575;
	mov.b32 	%r141, -1023;
	@%p5 bra 	$L__BB0_6;
	mul.f64 	%fd103, %fd103, 0d4350000000000000;
	{
	.reg .b32 %temp; 
	mov.b64 	{%temp, %r139}, %fd103;
	}
	{
	.reg .b32 %temp; 
	mov.b64 	{%r140, %temp}, %fd103;
	}
	mov.b32 	%r141, -1077;
$L__BB0_6:
	add.s32 	%r97, %r139, -1;
	setp.gt.u32 	%p6, %r97, 2146435070;
	@%p6 bra 	$L__BB0_10;
	shr.u32 	%r100, %r139, 20;
	add.s32 	%r142, %r141, %r100;
	and.b32  	%r101, %r139, 1048575;
	or.b32  	%r102, %r101, 1072693248;
	mov.b64 	%fd104, {%r140, %r102};
	setp.lt.u32 	%p8, %r102, 1073127583;
	@%p8 bra 	$L__BB0_9;
	{
	.reg .b32 %temp; 
	mov.b64 	{%r103, %temp}, %fd104;
	}
	{
	.reg .b32 %temp; 
	mov.b64 	{%temp, %r104}, %fd104;
	}
	add.s32 	%r105, %r104, -1048576;
	mov.b64 	%fd104, {%r103, %r105};
	add.s32 	%r142, %r142, 1;
$L__BB0_9:
	add.f64 	%fd39, %fd104, 0dBFF0000000000000;
	add.f64 	%fd40, %fd104, 0d3FF0000000000000;
	rcp.approx.ftz.f64 	%fd41, %fd40;
	neg.f64 	%fd42, %fd40;
	fma.rn.f64 	%fd43, %fd42, %fd41, 0d3FF0000000000000;
	fma.rn.f64 	%fd44, %fd43, %fd43, %fd43;
	fma.rn.f64 	%fd45, %fd44, %fd41, %fd41;
	mul.f64 	%fd46, %fd39, %fd45;
	fma.rn.f64 	%fd47, %fd39, %fd45, %fd46;
	mul.f64 	%fd48, %fd47, %fd47;
	fma.rn.f64 	%fd49, %fd48, 0d3EB1380B3AE80F1E, 0d3ED0EE258B7A8B04;
	fma.rn.f64 	%fd50, %fd49, %fd48, 0d3EF3B2669F02676F;
	fma.rn.f64 	%fd51, %fd50, %fd48, 0d3F1745CBA9AB0956;
	fma.rn.f64 	%fd52, %fd51, %fd48, 0d3F3C71C72D1B5154;
	fma.rn.f64 	%fd53, %fd52, %fd48, 0d3F624924923BE72D;
	fma.rn.f64 	%fd54, %fd53, %fd48, 0d3F8999999999A3C4;
	fma.rn.f64 	%fd55, %fd54, %fd48, 0d3FB5555555555554;
	sub.f64 	%fd56, %fd39, %fd47;
	add.f64 	%fd57, %fd56, %fd56;
	neg.f64 	%fd58, %fd47;
	fma.rn.f64 	%fd59, %fd58, %fd39, %fd57;
	mul.f64 	%fd60, %fd45, %fd59;
	mul.f64 	%fd61, %fd48, %fd55;
	fma.rn.f64 	%fd62, %fd61, %fd47, %fd60;
	xor.b32  	%r106, %r142, -2147483648;
	mov.b32 	%r107, 1127219200;
	mov.b64 	%fd63, {%r106, %r107};
	sub.f64 	%fd64, %fd63, %fd1;
	fma.rn.f64 	%fd65, %fd64, 0d3FE62E42FEFA39EF, %fd47;
	fma.rn.f64 	%fd66, %fd64, 0dBFE62E42FEFA39EF, %fd65;
	sub.f64 	%fd67, %fd66, %fd47;
	sub.f64 	%fd68, %fd62, %fd67;
	fma.rn.f64 	%fd69, %fd64, 0d3C7ABC9E3B39803F, %fd68;
	add.f64 	%fd105, %fd65, %fd69;
	bra.uni 	$L__BB0_11;
$L__BB0_10:
	fma.rn.f64 	%fd38, %fd103, 0d7FF0000000000000, 0d7FF0000000000000;
	{
	.reg .b32 %temp; 
	mov.b64 	{%temp, %r98}, %fd103;
	}
	and.b32  	%r99, %r98, 2147483647;
	setp.eq.s32 	%p7, %r99, 0;
	selp.f64 	%fd105, 0dFFF0000000000000, %fd38, %p7;
$L__BB0_11:
	mul.f64 	%fd14, %fd105, 0dC000000000000000;
	{
	.reg .b32 %temp; 
	mov.b64 	{%temp, %r108}, %fd5;
	}
	shl.b32 	%r109, %r108, 1;
	setp.gt.u32 	%p9, %r109, -2038431744;
	mov.f64 	%fd70, 0d0000000000000000;
	mul.rn.f64 	%fd71, %fd5, %fd70;
	selp.f64 	%fd15, %fd71, %fd5, %p9;
	{
	.reg .b32 %temp; 
	mov.b64 	{%r110, %temp}, %fd15;
	}
	{
	.reg .b32 %temp; 
	mov.b64 	{%temp, %r111}, %fd15;
	}
	add.s32 	%r112, %r111, 1048576;
	mov.b64 	%fd72, {%r110, %r112};
	cvt.rni.f64.f64 	%fd73, %fd72;
	cvt.rzi.s64.f64 	%rd18, %fd73;
	cvt.u32.u64 	%r113, %rd18;
	fma.rn.f64 	%fd74, %fd73, 0dBFE0000000000000, %fd15;
	mul.f64 	%fd75, %fd74, 0d3CA1A62633145C07;
	fma.rn.f64 	%fd76, %fd74, 0d400921FB54442D18, %fd75;
	mul.rn.f64 	%fd77, %fd76, %fd76;
	fma.rn.f64 	%fd78, %fd77, 0dBDA8FF8320FD8164, 0d3E21EEA7C1EF8528;
	fma.rn.f64 	%fd79, %fd78, %fd77, 0dBE927E4F8E06E6D9;
	fma.rn.f64 	%fd80, %fd79, %fd77, 0d3EFA01A019DDBCE9;
	fma.rn.f64 	%fd81, %fd80, %fd77, 0dBF56C16C16C15D47;
	fma.rn.f64 	%fd82, %fd81, %fd77, 0d3FA5555555555551;
	fma.rn.f64 	%fd83, %fd82, %fd77, 0dBFE0000000000000;
	fma.rn.f64 	%fd84, %fd83, %fd77, 0d3FF0000000000000;
	fma.rn.f64 	%fd85, %fd77, 0d3DE5DB65F9785EBA, 0dBE5AE5F12CB0D246;
	fma.rn.f64 	%fd86, %fd85, %fd77, 0d3EC71DE369ACE392;
	fma.rn.f64 	%fd87, %fd86, %fd77, 0dBF2A01A019DB62A1;
	fma.rn.f64 	%fd88, %fd87, %fd77, 0d3F81111111110818;
	fma.rn.f64 	%fd89, %fd88, %fd77, 0dBFC5555555555554;
	fma.rn.f64 	%fd90, %fd89, %fd77, 0d0000000000000000;
	fma.rn.f64 	%fd91, %fd90, %fd76, %fd76;
	and.b64  	%rd19, %rd18, 1;
	setp.eq.b64 	%p10, %rd19, 1;
	{
	.reg .b32 %temp; 
	mov.b64 	{%temp, %r114}, %fd91;
	}
	{
	.reg .b32 %temp; 
	mov.b64 	{%r115, %temp}, %fd91;
	}
	xor.b32  	%r116, %r114, -2147483648;
	mov.b64 	%fd92, {%r115, %r116};
	selp.f64 	%fd106, %fd84, %fd91, %p10;
	selp.f64 	%fd107, %fd92, %fd84, %p10;
	and.b32  	%r117, %r113, 2;
	setp.eq.s32 	%p11, %r117, 0;
	@%p11 bra 	$L__BB0_13;
	{
	.reg .b32 %temp; 
	mov.b64 	{%temp, %r118}, %fd106;
	}
	{
	.reg .b32 %temp; 
	mov.b64 	{%r119, %temp}, %fd106;
	}
	xor.b32  	%r120, %r118, -2147483648;
	mov.b64 	%fd106, {%r119, %r120};
	{
	.reg .b32 %temp; 
	mov.b64 	{%temp, %r121}, %fd107;
	}
	{
	.reg .b32 %temp; 
	mov.b64 	{%r122, %temp}, %fd107;
	}
	xor.b32  	%r123, %r121, -2147483648;
	mov.b64 	%fd107, {%r122, %r123};
$L__BB0_13:
	sqrt.rn.f64 	%fd93, %fd14;
	mov.f64 	%fd94, 0d0000000000000000;
	add.rn.f64 	%fd95, %fd107, %fd94;
	cvt.rzi.f64.f64 	%fd96, %fd15;
	setp.eq.f64 	%p12, %fd15, %fd96;
	mul.rn.f64 	%fd97, %fd15, %fd94;
	selp.f64 	%fd98, %fd97, %fd106, %p12;
	mul.f64 	%fd109, %fd93, %fd98;
	mul.f64 	%fd108, %fd93, %fd95;
	mov.b32 	%r138, 1;
	mov.u32 	%r145, %r26;
	mov.u32 	%r146, %r25;
	mov.u32 	%r147, %r24;
	mov.u32 	%r148, %r137;
	mov.u32 	%r137, %r150;
$L__BB0_14:
	ld.param.u64 	%rd24, [_Z10randomWalkPdPiiiiddS0_d_param_0];
	mul.wide.s32 	%rd20, %r16, 8;
	cvta.to.global.u64 	%rd21, %rd24;
	add.s64 	%rd22, %rd21, %rd20;
	ld.global.f64 	%fd99, [%rd22];
	fma.rn.f64 	%fd26, %fd2, %fd109, %fd99;
	st.global.f64 	[%rd22+8], %fd26;
	and.b16  	%rs5, %rs10, 255;
	setp.ne.s16 	%p14, %rs5, 0;
	mov.b16 	%rs4, 1;
	mov.pred 	%p13, 0;
	mov.pred 	%p22, %p13;
	mov.u16 	%rs10, %rs4;
	@%p14 bra 	$L__BB0_19;
	ld.param.f64 	%fd101, [_Z10randomWalkPdPiiiiddS0_d_param_6];
	setp.ltu.f64 	%p15, %fd26, %fd101;
	@%p15 bra 	$L__BB0_17;
	add.s32 	%r125, %r130, 1;
	st.global.u32 	[%rd2], %r125;
	mov.pred 	%p22, %p13;
	mov.u16 	%rs10, %rs4;
	bra.uni 	$L__BB0_19;
$L__BB0_17:
	ld.param.f64 	%fd100, [_Z10randomWalkPdPiiiiddS0_d_param_5];
	setp.gtu.f64 	%p18, %fd26, %fd100;
	mov.b16 	%rs10, 0;
	mov.pred 	%p22, -1;
	@%p18 bra 	$L__BB0_19;
	add.s32 	%r126, %r129, -1;
	st.global.u32 	[%rd2], %r126;
	mov.pred 	%p22, %p13;
	mov.u16 	%rs10, %rs4;
$L__BB0_19:
	add.s32 	%r131, %r16, 1;
	add.s32 	%r127, %r16, 2;
	add.s32 	%r130, %r130, 1;
	add.s32 	%r129, %r129, -1;
	setp.lt.s32 	%p20, %r127, %r12;
	@%p20 bra 	$L__BB0_3;
	not.pred 	%p21, %p22;
	@%p21 bra 	$L__BB0_22;
$L__BB0_21:
	ld.param.u64 	%rd25, [_Z10randomWalkPdPiiiiddS0_d_param_7];
	cvta.to.global.u64 	%rd23, %rd25;
	atom.global.add.u32 	%r128, [%rd23], 1;
$L__BB0_22:
	ret;

}


// ===== COMPILED SASS (sm_100) =====

	.target	sm_100

	.elftype	@"ET_EXEC"


//--------------------- .note.nv.tkinfo           --------------------------
	.section	.note.nv.tkinfo,"",@"SHT_NOTE"
	.sectionflags	@"SHF_NOTE_NV_TKINFO"
	.tkinfo
        /*0018*/ 	.word	0x00000002
        /*0030*/ 	.string	""
        /*0030*/ 	.string	"ptxas"
        /*0030*/ 	.string	"Cuda compilation tools, release 13.0, V13.0.88"
        /*0030*/ 	.string	"Build cuda_13.0.r13.0/compiler.36424714_0"
        /*0030*/ 	.string	"-arch sm_100 -m 64 "



//--------------------- .note.nv.cuinfo           --------------------------
	.section	.note.nv.cuinfo,"",@"SHT_NOTE"
	.sectionflags	@"SHF_NOTE_NV_CUINFO"
        /*0018*/ 	.short	0x0002
        /*001a*/ 	.short	0x0064
        /*001c*/ 	.short	0x0082
	.zero		2


//--------------------- .nv.info                  --------------------------
	.section	.nv.info,"",@"SHT_CUDA_INFO"
	.align	4


	//----- nvinfo : EIATTR_REGCOUNT
	.align		4
        /*0000*/ 	.byte	0x04, 0x2f
        /*0002*/ 	.short	(.L_10 - .L_9)
	.align		4
.L_9:
        /*0004*/ 	.word	index@(_Z10randomWalkPdPiiiiddS0_d)
        /*0008*/ 	.word	0x00000028


	//----- nvinfo : EIATTR_FRAME_SIZE
	.align		4
.L_10:
        /*000c*/ 	.byte	0x04, 0x11
        /*000e*/ 	.short	(.L_12 - .L_11)
	.align		4
.L_11:
        /*0010*/ 	.word	index@($__internal_1_$__cuda_sm20_dsqrt_rn_f64_mediumpath_v1)
        /*0014*/ 	.word	0x00000000


	//----- nvinfo : EIATTR_FRAME_SIZE
	.align		4
.L_12:
        /*0018*/ 	.byte	0x04, 0x11
        /*001a*/ 	.short	(.L_14 - .L_13)
	.align		4
.L_13:
        /*001c*/ 	.word	index@($__internal_0_$__cuda_sm20_div_rn_f64_full)
        /*0020*/ 	.word	0x00000000


	//----- nvinfo : EIATTR_FRAME_SIZE
	.align		4
.L_14:
        /*0024*/ 	.byte	0x04, 0x11
        /*0026*/ 	.short	(.L_16 - .L_15)
	.align		4
.L_15:
        /*0028*/ 	.word	index@(_Z10randomWalkPdPiiiiddS0_d)
        /*002c*/ 	.word	0x00000000


	//----- nvinfo : EIATTR_MIN_STACK_SIZE
	.align		4
.L_16:
        /*0030*/ 	.byte	0x04, 0x12
        /*0032*/ 	.short	(.L_18 - .L_17)
	.align		4
.L_17:
        /*0034*/ 	.word	index@(_Z10randomWalkPdPiiiiddS0_d)
        /*0038*/ 	.word	0x00000000
.L_18:


//--------------------- .nv.compat                --------------------------
	.section	.nv.compat,"",@"SHT_CUDA_COMPAT_INFO"
	.align	4
        /*0000*/ 	.byte	0x02, 0x09, 0x00, 0x00, 0x02, 0x02, 0x01, 0x00, 0x02, 0x05, 0x05, 0x00, 0x03, 0x07, 0x01, 0x01
        /*0010*/ 	.byte	0x02, 0x03, 0x00, 0x00, 0x02, 0x06, 0x01, 0x00, 0x04, 0x0b, 0x08, 0x00, 0x01, 0x00, 0x00, 0x00
        /*0020*/ 	.byte	0x00, 0x00, 0x00, 0x00


//--------------------- .nv.info._Z10randomWalkPdPiiiiddS0_d --------------------------
	.section	.nv.info._Z10randomWalkPdPiiiiddS0_d,"",@"SHT_CUDA_INFO"
	.sectionflags	@""
	.align	4


	//----- nvinfo : EIATTR_CUDA_API_VERSION
	.align		4
        /*0000*/ 	.byte	0x04, 0x37
        /*0002*/ 	.short	(.L_20 - .L_19)
.L_19:
        /*0004*/ 	.word	0x00000082


	//----- nvinfo : EIATTR_KPARAM_INFO
	.align		4
.L_20:
        /*0008*/ 	.byte	0x04, 0x17
        /*000a*/ 	.short	(.L_22 - .L_21)
.L_21:
        /*000c*/ 	.word	0x00000000
        /*0010*/ 	.short	0x0008
        /*0012*/ 	.short	0x0038
        /*0014*/ 	.byte	0x00, 0xf0, 0x21, 0x00


	//----- nvinfo : EIATTR_KPARAM_INFO
	.align		4
.L_22:
        /*0018*/ 	.byte	0x04, 0x17
        /*001a*/ 	.short	(.L_24 - .L_23)
.L_23:
        /*001c*/ 	.word	0x00000000
        /*0020*/ 	.short	0x0007
        /*0022*/ 	.short	0x0030
        /*0024*/ 	.byte	0x00, 0xf5, 0x21, 0x00


	//----- nvinfo : EIATTR_KPARAM_INFO
	.align		4
.L_24:
        /*0028*/ 	.byte	0x04, 0x17
        /*002a*/ 	.short	(.L_26 - .L_25)
.L_25:
        /*002c*/ 	.word	0x00000000
        /*0030*/ 	.short	0x0006
        /*0032*/ 	.short	0x0028
        /*0034*/ 	.byte	0x00, 0xf0, 0x21, 0x00


	//----- nvinfo : EIATTR_KPARAM_INFO
	.align		4
.L_26:
        /*0038*/ 	.byte	0x04, 0x17
        /*003a*/ 	.short	(.L_28 - .L_27)
.L_27:
        /*003c*/ 	.word	0x00000000
        /*0040*/ 	.short	0x0005
        /*0042*/ 	.short	0x0020
        /*0044*/ 	.byte	0x00, 0xf0, 0x21, 0x00


	//----- nvinfo : EIATTR_KPARAM_INFO
	.align		4
.L_28:
        /*0048*/ 	.byte	0x04, 0x17
        /*004a*/ 	.short	(.L_30 - .L_29)
.L_29:
        /*004c*/ 	.word	0x00000000
        /*0050*/ 	.short	0x0004
        /*0052*/ 	.short	0x0018
        /*0054*/ 	.byte	0x00, 0xf0, 0x11, 0x00


	//----- nvinfo : EIATTR_KPARAM_INFO
	.align		4
.L_30:
        /*0058*/ 	.byte	0x04, 0x17
        /*005a*/ 	.short	(.L_32 - .L_31)
.L_31:
        /*005c*/ 	.word	0x00000000
        /*0060*/ 	.short	0x0003
        /*0062*/ 	.short	0x0014
        /*0064*/ 	.byte	0x00, 0xf0, 0x11, 0x00


	//----- nvinfo : EIATTR_KPARAM_INFO
	.align		4
.L_32:
        /*0068*/ 	.byte	0x04, 0x17
        /*006a*/ 	.short	(.L_34 - .L_33)
.L_33:
        /*006c*/ 	.word	0x00000000
        /*0070*/ 	.short	0x0002
        /*0072*/ 	.short	0x0010
        /*0074*/ 	.byte	0x00, 0xf0, 0x11, 0x00


	//----- nvinfo : EIATTR_KPARAM_INFO
	.align		4
.L_34:
        /*0078*/ 	.byte	0x04, 0x17
        /*007a*/ 	.short	(.L_36 - .L_35)
.L_35:
        /*007c*/ 	.word	0x00000000
        /*0080*/ 	.short	0x0001
        /*0082*/ 	.short	0x0008
        /*0084*/ 	.byte	0x00, 0xf5, 0x21, 0x00


	//----- nvinfo : EIATTR_KPARAM_INFO
	.align		4
.L_36:
        /*0088*/ 	.byte	0x04, 0x17
        /*008a*/ 	.short	(.L_38 - .L_37)
.L_37:
        /*008c*/ 	.word	0x00000000
        /*0090*/ 	.short	0x0000
        /*0092*/ 	.short	0x0000
        /*0094*/ 	.byte	0x00, 0xf5, 0x21, 0x00


	//----- nvinfo : EIATTR_SPARSE_MMA_MASK
	.align		4
.L_38:
        /*0098*/ 	.byte	0x03, 0x50
        /*009a*/ 	.short	0x0000


	//----- nvinfo : EIATTR_MAXREG_COUNT
	.align		4
        /*009c*/ 	.byte	0x03, 0x1b
        /*009e*/ 	.short	0x00ff


	//----- nvinfo : EIATTR_MERCURY_ISA_VERSION
	.align		4
        /*00a0*/ 	.byte	0x03, 0x5f
        /*00a2*/ 	.short	0x0101


	//----- nvinfo : EIATTR_INT_WARP_WIDE_INSTR_OFFSETS
	.align		4
        /*00a4*/ 	.byte	0x04, 0x31
        /*00a6*/ 	.short	(.L_40 - .L_39)


	//   ....[0]....
.L_39:
        /*00a8*/ 	.word	0x00001670


	//----- nvinfo : EIATTR_VRC_CTA_INIT_COUNT
	.align		4
.L_40:
        /*00ac*/ 	.byte	0x02, 0x4a
	.zero		1
	.zero		1


	//----- nvinfo : EIATTR_EXIT_INSTR_OFFSETS
	.align		4
        /*00b0*/ 	.byte	0x04, 0x1c
        /*00b2*/ 	.short	(.L_42 - .L_41)


	//   ....[0]....
.L_41:
        /*00b4*/ 	.word	0x00000070


	//   ....[1]....
        /*00b8*/ 	.word	0x00001640


	//   ....[2]....
        /*00bc*/ 	.word	0x000016c0


	//----- nvinfo : EIATTR_CRS_STACK_SIZE
	.align		4
.L_42:
        /*00c0*/ 	.byte	0x04, 0x1e
        /*00c2*/ 	.short	(.L_44 - .L_43)
.L_43:
        /*00c4*/ 	.word	0x00000000


	//----- nvinfo : EIATTR_CBANK_PARAM_SIZE
	.align		4
.L_44:
        /*00c8*/ 	.byte	0x03, 0x19
        /*00ca*/ 	.short	0x0040


	//----- nvinfo : EIATTR_PARAM_CBANK
	.align		4
        /*00cc*/ 	.byte	0x04, 0x0a
        /*00ce*/ 	.short	(.L_46 - .L_45)
	.align		4
.L_45:
        /*00d0*/ 	.word	index@(.nv.constant0._Z10randomWalkPdPiiiiddS0_d)
        /*00d4*/ 	.short	0x0380
        /*00d6*/ 	.short	0x0040


	//----- nvinfo : EIATTR_SW_WAR
	.align		4
.L_46:
        /*00d8*/ 	.byte	0x04, 0x36
        /*00da*/ 	.short	(.L_48 - .L_47)
.L_47:
        /*00dc*/ 	.word	0x00000008
.L_48:


//--------------------- .nv.callgraph             --------------------------
	.section	.nv.callgraph,"",@"SHT_CUDA_CALLGRAPH"
	.align	4
	.sectionentsize	8
	.align		4
        /*0000*/ 	.word	0x00000000
	.align		4
        /*0004*/ 	.word	0xffffffff
	.align		4
        /*0008*/ 	.word	0x00000000
	.align		4
        /*000c*/ 	.word	0xfffffffe
	.align		4
        /*0010*/ 	.word	0x00000000
	.align		4
        /*0014*/ 	.word	0xfffffffd
	.align		4
        /*0018*/ 	.word	0x00000000
	.align		4
        /*001c*/ 	.word	0xfffffffc


//--------------------- .nv.constant4             --------------------------
	.section	.nv.constant4,"a",@progbits
	.align	8
	.align		8
.nv.constant4:
        /*0000*/ 	.dword	precalc_xorwow_matrix
	.align		8
        /*0008*/ 	.dword	precalc_xorwow_offset_matrix
	.align		8
        /*0010*/ 	.dword	mrg32k3aM1
	.align		8
        /*0018*/ 	.dword	mrg32k3aM2
	.align		8
        /*0020*/ 	.dword	mrg32k3aM1SubSeq
	.align		8
        /*0028*/ 	.dword	mrg32k3aM2SubSeq
	.align		8
        /*0030*/ 	.dword	mrg32k3aM1Seq
	.align		8
        /*0038*/ 	.dword	mrg32k3aM2Seq


//--------------------- .nv.constant3             --------------------------
	.section	.nv.constant3,"a",@progbits
	.align	8
.nv.constant3:
	.type		__cr_lgamma_table,@object
	.size		__cr_lgamma_table,(.L_8 - __cr_lgamma_table)
__cr_lgamma_table:
        /*0000*/ 	.byte	0x00, 0x00, 0x00, 0x00, 0x00, 0x00, 0x00, 0x00, 0x00, 0x00, 0x00, 0x00, 0x00, 0x00, 0x00, 0x00
        /*0010*/ 	.byte	0xef, 0x39, 0xfa, 0xfe, 0x42, 0x2e, 0xe6, 0x3f, 0x02, 0x20, 0x2a, 0xfa, 0x0b, 0xab, 0xfc, 0x3f
        /*0020*/ 	.byte	0xf9, 0x2c, 0x92, 0x7c, 0xa7, 0x6c, 0x09, 0x40, 0xc9, 0x79, 0x44, 0x3c, 0x64, 0x26, 0x13, 0x40
        /*0030*/ 	.byte	0xca, 0x01, 0xcf, 0x3a, 0x27, 0x51, 0x1a, 0x40, 0x30, 0xcc, 0x2d, 0xf3, 0xe1, 0x0c, 0x21, 0x40
        /*0040*/ 	.byte	0x0d, 0xb7, 0xfc, 0x82, 0x8e, 0x35, 0x25, 0x40
.L_8:


//--------------------- .text._Z10randomWalkPdPiiiiddS0_d --------------------------
	.section	.text._Z10randomWalkPdPiiiiddS0_d,"ax",@progbits
	.align	128
        .global         _Z10randomWalkPdPiiiiddS0_d
        .type           _Z10randomWalkPdPiiiiddS0_d,@function
        .size           _Z10randomWalkPdPiiiiddS0_d,(.L_x_25 - _Z10randomWalkPdPiiiiddS0_d)
        .other          _Z10randomWalkPdPiiiiddS0_d,@"STO_CUDA_ENTRY STV_DEFAULT"
_Z10randomWalkPdPiiiiddS0_d:
.text._Z10randomWalkPdPiiiiddS0_d:
[----:B------:R-:W-:Y:S01]  /*0000*/  LDC R1, c[0x0][0x37c] ;  /* 0x0000df00ff017b82 */ /* 0x000fe20000000800 */
[----:B------:R-:W0:Y:S01]  /*0010*/  S2R R4, SR_TID.X ;  /* 0x0000000000047919 */ /* 0x000e220000002100 */
[----:B------:R-:W0:Y:S01]  /*0020*/  LDCU UR4, c[0x0][0x360] ;  /* 0x00006c00ff0477ac */ /* 0x000e220008000800 */
[----:B------:R-:W0:Y:S01]  /*0030*/  S2R R5, SR_CTAID.X ;  /* 0x0000000000057919 */ /* 0x000e220000002500 */
[----:B------:R-:W1:Y:S01]  /*0040*/  LDCU UR5, c[0x0][0x398] ;  /* 0x00007300ff0577ac */ /* 0x000e620008000800 */
[----:B0-----:R-:W-:-:S05]  /*0050*/  IMAD R3, R5, UR4, R4 ;  /* 0x0000000405037c24 */ /* 0x001fca000f8e0204 */
[----:B-1----:R-:W-:-:S13]  /*0060*/  ISETP.GE.AND P0, PT, R3, UR5, PT ;  /* 0x0000000503007c0c */ /* 0x002fda000bf06270 */
[----:B------:R-:W-:Y:S05]  /*0070*/  @P0 EXIT ;  /* 0x000000000000094d */ /* 0x000fea0003800000 */
[----:B------:R-:W0:Y:S01]  /*0080*/  LDC.64 R12, c[0x0][0x388] ;  /* 0x0000e200ff0c7b82 */ /* 0x000e220000000a00 */
[----:B------:R-:W1:Y:S01]  /*0090*/  LDCU UR8, c[0x0][0x394] ;  /* 0x00007280ff0877ac */ /* 0x000e620008000800 */
[----:B------:R-:W-:Y:S01]  /*00a0*/  IMAD R4, R5, 0x3e8, R4 ;  /* 0x000003e805047824 */ /* 0x000fe200078e0204 */
[----:B------:R-:W2:Y:S05]  /*00b0*/  LDCU.64 UR4, c[0x0][0x358] ;  /* 0x00006b00ff0477ac */ /* 0x000eaa0008000a00 */
[----:B------:R-:W3:Y:S01]  /*00c0*/  LDC.64 R6, c[0x0][0x380] ;  /* 0x0000e000ff067b82 */ /* 0x000ee20000000a00 */
[----:B------:R-:W4:Y:S01]  /*00d0*/  LDCU.64 UR6, c[0x0][0x3b8] ;  /* 0x00007700ff0677ac */ /* 0x000f220008000a00 */
[----:B------:R-:W4:Y:S01]  /*00e0*/  I2F.F64.U32 R4, R4 ;  /* 0x0000000400047312 */ /* 0x000f220000201800 */
[C---:B-1----:R-:W-:Y:S01]  /*00f0*/  IMAD R2, R3.reuse, UR8, RZ ;  /* 0x0000000803027c24 */ /* 0x042fe2000f8e02ff */
[----:B------:R-:W-:Y:S01]  /*0100*/  UISETP.GE.AND UP0, UPT, UR8, 0x2, UPT ;  /* 0x000000020800788c */ /* 0x000fe2000bf06270 */
[----:B0-----:R-:W-:Y:S01]  /*0110*/  IMAD.WIDE R12, R3, 0x4, R12 ;  /* 0x00000004030c7825 */ /* 0x001fe200078e020c */
[----:B----4-:R-:W-:-:S04]  /*0120*/  DADD R8, R4, UR6 ;  /* 0x0000000604087e29 */ /* 0x010fc80008000000 */
[----:B--2---:R0:W-:Y:S01]  /*0130*/  STG.E desc[UR4][R12.64], RZ ;  /* 0x000000ff0c007986 */ /* 0x0041e2000c101904 */
[----:B---3--:R-:W-:-:S05]  /*0140*/  IMAD.WIDE R6, R2, 0x8, R6 ;  /* 0x0000000802067825 */ /* 0x008fca00078e0206 */
[----:B------:R0:W-:Y:S01]  /*0150*/  STG.E.64 desc[UR4][R6.64], RZ ;  /* 0x000000ff06007986 */ /* 0x0001e2000c101b04 */
[----:B------:R-:W-:Y:S05]  /*0160*/  BRA.U !UP0, `(.L_x_0) ;  /* 0x0000001508387547 */ /* 0x000fea000b800000 */
[----:B------:R-:W1:Y:S01]  /*0170*/  I2F.F64.U32 R16, UR8 ;  /* 0x0000000800107d12 */ /* 0x000e620008201800 */
[----:B------:R-:W-:Y:S01]  /*0180*/  IMAD.MOV.U32 R4, RZ, RZ, 0x1 ;  /* 0x00000001ff047424 */ /* 0x000fe200078e00ff */
[----:B------:R-:W2:Y:S06]  /*0190*/  LDCU UR6, c[0x0][0x390] ;  /* 0x00007200ff0677ac */ /* 0x000eac0008000800 */
[----:B------:R-:W-:Y:S08]  /*01a0*/  F2I.U64.F64.TRUNC R8, R8 ;  /* 0x0000000800087311 */ /* 0x000ff0000030d800 */
[----:B-1----:R-:W0:Y:S02]  /*01b0*/  MUFU.RCP64H R5, R17 ;  /* 0x0000001100057308 */ /* 0x002e240000001800 */
[----:B0-----:R-:W-:-:S08]  /*01c0*/  DFMA R6, -R16, R4, 1 ;  /* 0x3ff000001006742b */ /* 0x001fd00000000104 */
[----:B------:R-:W-:-:S08]  /*01d0*/  DFMA R6, R6, R6, R6 ;  /* 0x000000060606722b */ /* 0x000fd00000000006 */
[----:B------:R-:W-:Y:S02]  /*01e0*/  DFMA R4, R4, R6, R4 ;  /* 0x000000060404722b */ /* 0x000fe40000000004 */
[----:B--2---:R-:W0:Y:S06]  /*01f0*/  I2F.F64 R6, UR6 ;  /* 0x0000000600067d12 */ /* 0x004e2c0008201c00 */
[----:B------:R-:W-:-:S08]  /*0200*/  DFMA R10, -R16, R4, 1 ;  /* 0x3ff00000100a742b */ /* 0x000fd00000000104 */
[----:B------:R-:W-:Y:S01]  /*0210*/  DFMA R10, R4, R10, R4 ;  /* 0x0000000a040a722b */ /* 0x000fe20000000004 */
[----:B0-----:R-:W-:-:S07]  /*0220*/  FSETP.GEU.AND P1, PT, |R7|, 6.5827683646048100446e-37, PT ;  /* 0x036000000700780b */ /* 0x001fce0003f2e200 */
[----:B------:R-:W-:-:S08]  /*0230*/  DMUL R18, R6, R10 ;  /* 0x0000000a06127228 */ /* 0x000fd00000000000 */
[----:B------:R-:W-:-:S08]  /*0240*/  DFMA R4, -R16, R18, R6 ;  /* 0x000000121004722b */ /* 0x000fd00000000106 */
[----:B------:R-:W-:Y:S01]  /*0250*/  DFMA R18, R10, R4, R18 ;  /* 0x000000040a12722b */ /* 0x000fe20000000012 */
[----:B------:R-:W-:Y:S02]  /*0260*/  LOP3.LUT R4, R8, 0xaad26b49, RZ, 0x3c, !PT ;  /* 0xaad26b4908047812 */ /* 0x000fe400078e3cff */
[----:B------:R-:W-:-:S03]  /*0270*/  LOP3.LUT R5, R9, 0xf7dcefdd, RZ, 0x3c, !PT ;  /* 0xf7dcefdd09057812 */ /* 0x000fc600078e3cff */
[----:B------:R-:W-:Y:S02]  /*0280*/  IMAD R4, R4, 0x4182bed5, RZ ;  /* 0x4182bed504047824 */ /* 0x000fe400078e02ff */
[----:B------:R-:W-:Y:S02]  /*0290*/  IMAD R5, R5, -0x658354e5, RZ ;  /* 0x9a7cab1b05057824 */ /* 0x000fe400078e02ff */
[----:B------:R-:W-:Y:S01]  /*02a0*/  FFMA R0, RZ, R17, R19 ;  /* 0x00000011ff007223 */ /* 0x000fe20000000013 */
[C---:B------:R-:W-:Y:S01]  /*02b0*/  VIADD R3, R4.reuse, 0x583f19 ;  /* 0x00583f1904037836 */ /* 0x040fe20000000000 */
[C---:B------:R-:W-:Y:S01]  /*02c0*/  LOP3.LUT R9, R4.reuse, 0x159a55e5, RZ, 0x3c, !PT ;  /* 0x159a55e504097812 */ /* 0x040fe200078e3cff */
[C---:B------:R-:W-:Y:S01]  /*02d0*/  VIADD R14, R5.reuse, 0x1f123bb5 ;  /* 0x1f123bb5050e7836 */ /* 0x040fe20000000000 */
[----:B------:R-:W-:Y:S01]  /*02e0*/  LOP3.LUT R29, R5, 0x5491333, RZ, 0x3c, !PT ;  /* 0x05491333051d7812 */ /* 0x000fe200078e3cff */
[----:B------:R-:W-:Y:S01]  /*02f0*/  VIADD R15, R4, 0x75bcd15 ;  /* 0x075bcd15040f7836 */ /* 0x000fe20000000000 */
[----:B------:R-:W-:-:S13]  /*0300*/  FSETP.GT.AND P0, PT, |R0|, 1.469367938527859385e-39, PT ;  /* 0x001000000000780b */ /* 0x000fda0003f04200 */
[----:B------:R-:W-:Y:S05]  /*0310*/  @P0 BRA P1, `(.L_x_1) ;  /* 0x0000000000080947 */ /* 0x000fea0000800000 */
[----:B------:R-:W-:-:S07]  /*0320*/  MOV R0, 0x340 ;  /* 0x0000034000007802 */ /* 0x000fce0000000f00 */
[----:B------:R-:W-:Y:S05]  /*0330*/  CALL.REL.NOINC `($__internal_0_$__cuda_sm20_div_rn_f64_full) ;  /* 0x0000001000e47944 */ /* 0x000fea0003c00000 */
.L_x_1:
[----:B------:R-:W0:Y:S01]  /*0340*/  MUFU.RSQ64H R21, R19 ;  /* 0x0000001300157308 */ /* 0x000e220000001c00 */
[----:B------:R-:W-:Y:S02]  /*0350*/  VIADD R20, R19, 0xfcb00000 ;  /* 0xfcb0000013147836 */ /* 0x000fe40000000000 */
[----:B------:R-:W-:Y:S02]  /*0360*/  IMAD.MOV.U32 R10, RZ, RZ, 0x0 ;  /* 0x00000000ff0a7424 */ /* 0x000fe400078e00ff */
[----:B------:R-:W-:Y:S01]  /*0370*/  IMAD.MOV.U32 R11, RZ, RZ, 0x3fd80000 ;  /* 0x3fd80000ff0b7424 */ /* 0x000fe200078e00ff */
[----:B------:R-:W-:Y:S01]  /*0380*/  ISETP.GE.U32.AND P0, PT, R20, 0x7ca00000, PT ;  /* 0x7ca000001400780c */ /* 0x000fe20003f06070 */
[----:B0-----:R-:W-:-:S08]  /*0390*/  DMUL R6, R20, R20 ;  /* 0x0000001414067228 */ /* 0x001fd00000000000 */
[----:B------:R-:W-:-:S08]  /*03a0*/  DFMA R6, -R6, R18, 1 ;  /* 0x3ff000000606742b */ /* 0x000fd00000000112 */
[----:B------:R-:W-:Y:S02]  /*03b0*/  DFMA R10, R6, R10, 0.5 ;  /* 0x3fe00000060a742b */ /* 0x000fe4000000000a */
[----:B------:R-:W-:-:S08]  /*03c0*/  DMUL R6, R20, R6 ;  /* 0x0000000614067228 */ /* 0x000fd00000000000 */
[----:B------:R-:W-:-:S08]  /*03d0*/  DFMA R24, R10, R6, R20 ;  /* 0x000000060a18722b */ /* 0x000fd00000000014 */
[----:B------:R-:W-:Y:S02]  /*03e0*/  DMUL R16, R24, R18 ;  /* 0x0000001218107228 */ /* 0x000fe40000000000 */
[----:B------:R-:W-:Y:S02]  /*03f0*/  VIADD R7, R25, 0xfff00000 ;  /* 0xfff0000019077836 */ /* 0x000fe40000000000 */
[----:B------:R-:W-:-:S04]  /*0400*/  IMAD.MOV.U32 R6, RZ, RZ, R24 ;  /* 0x000000ffff067224 */ /* 0x000fc800078e0018 */
[----:B------:R-:W-:-:S08]  /*0410*/  DFMA R22, R16, -R16, R18 ;  /* 0x800000101016722b */ /* 0x000fd00000000012 */
[----:B------:R-:W-:Y:S01]  /*0420*/  DFMA R10, R22, R6, R16 ;  /* 0x00000006160a722b */ /* 0x000fe20000000010 */
[----:B------:R-:W-:Y:S10]  /*0430*/  @!P0 BRA `(.L_x_2) ;  /* 0x0000000000248947 */ /* 0x000ff40003800000 */
[----:B------:R-:W-:Y:S01]  /*0440*/  IMAD.MOV.U32 R31, RZ, RZ, R18 ;  /* 0x000000ffff1f7224 */ /* 0x000fe200078e0012 */
[----:B------:R-:W-:Y:S01]  /*0450*/  MOV R25, R7 ;  /* 0x0000000700197202 */ /* 0x000fe20000000f00 */
[----:B------:R-:W-:Y:S01]  /*0460*/  IMAD.MOV.U32 R21, RZ, RZ, R19 ;  /* 0x000000ffff157224 */ /* 0x000fe200078e0013 */
[----:B------:R-:W-:Y:S01]  /*0470*/  MOV R0, 0x4b0 ;  /* 0x000004b000007802 */ /* 0x000fe20000000f00 */
[----:B------:R-:W-:Y:S02]  /*0480*/  IMAD.MOV.U32 R27, RZ, RZ, R16 ;  /* 0x000000ffff1b7224 */ /* 0x000fe400078e0010 */
[----:B------:R-:W-:-:S07]  /*0490*/  IMAD.MOV.U32 R26, RZ, RZ, R17 ;  /* 0x000000ffff1a7224 */ /* 0x000fce00078e0011 */
[----:B------:R-:W-:Y:S05]  /*04a0*/  CALL.REL.NOINC `($__internal_1_$__cuda_sm20_dsqrt_rn_f64_mediumpath_v1) ;  /* 0x0000001800047944 */ /* 0x000fea0003c00000 */
[----:B------:R-:W-:Y:S02]  /*04b0*/  IMAD.MOV.U32 R10, RZ, RZ, R22 ;  /* 0x000000ffff0a7224 */ /* 0x000fe400078e0016 */
[----:B------:R-:W-:-:S07]  /*04c0*/  IMAD.MOV.U32 R11, RZ, RZ, R23 ;  /* 0x000000ffff0b7224 */ /* 0x000fce00078e0017 */
.L_x_2:
[----:B------:R-:W0:Y:S01]  /*04d0*/  LDCU UR6, c[0x0][0x394] ;  /* 0x00007280ff0677ac */ /* 0x000e220008000800 */
[----:B------:R-:W-:Y:S01]  /*04e0*/  BSSY.RECONVERGENT B0, `(.L_x_3) ;  /* 0x0000115000007945 */ /* 0x000fe20003800200 */
[--C-:B------:R-:W-:Y:S02]  /*04f0*/  IADD3 R4, PT, PT, R4, 0x64f0c9, R5.reuse ;  /* 0x0064f0c904047810 */ /* 0x100fe40007ffe005 */
[----:B------:R-:W-:Y:S02]  /*0500*/  CS2R R6, SRZ ;  /* 0x0000000000067805 */ /* 0x000fe4000001ff00 */
[----:B------:R-:W-:Y:S01]  /*0510*/  PRMT R5, RZ, 0x7610, R5 ;  /* 0x00007610ff057816 */ /* 0x000fe20000000005 */
[----:B------:R-:W-:Y:S01]  /*0520*/  IMAD.MOV.U32 R22, RZ, RZ, RZ ;  /* 0x000000ffff167224 */ /* 0x000fe200078e00ff */
[----:B------:R-:W-:Y:S01]  /*0530*/  CS2R R16, SRZ ;  /* 0x0000000000107805 */ /* 0x000fe2000001ff00 */
[----:B------:R-:W1:Y:S01]  /*0540*/  LDCU.64 UR10, c[0x0][0x3a8] ;  /* 0x00007500ff0a77ac */ /* 0x000e620008000a00 */
[----:B------:R-:W2:Y:S01]  /*0550*/  LDCU.64 UR12, c[0x0][0x3a0] ;  /* 0x00007400ff0c77ac */ /* 0x000ea20008000a00 */
[----:B0-----:R-:W-:-:S07]  /*0560*/  VIADD R8, R2, UR6 ;  /* 0x0000000602087c36 */ /* 0x001fce0008000000 */
.L_x_13:
[----:B------:R-:W-:Y:S01]  /*0570*/  ISETP.NE.AND P0, PT, R22, 0x1, PT ;  /* 0x000000011600780c */ /* 0x000fe20003f05270 */
[----:B------:R-:W-:Y:S01]  /*0580*/  BSSY.RECONVERGENT B1, `(.L_x_4) ;  /* 0x00000ed000017945 */ /* 0x000fe20003800200 */
[----:B------:R-:W-:Y:S02]  /*0590*/  IMAD.MOV.U32 R34, RZ, RZ, R16 ;  /* 0x000000ffff227224 */ /* 0x000fe400078e0010 */
[----:B------:R-:W-:Y:S02]  /*05a0*/  IMAD.MOV.U32 R35, RZ, RZ, R17 ;  /* 0x000000ffff237224 */ /* 0x000fe400078e0011 */
[----:B------:R-:W-:-:S07]  /*05b0*/  IMAD.MOV.U32 R22, RZ, RZ, RZ ;  /* 0x000000ffff167224 */ /* 0x000fce00078e00ff */
[----:B-1----:R-:W-:Y:S05]  /*05c0*/  @!P0 BRA `(.L_x_5) ;  /* 0x0000000c00a08947 */ /* 0x002fea0003800000 */
[----:B------:R-:W-:Y:S01]  /*05d0*/  SHF.R.U32.HI R0, RZ, 0x2, R15 ;  /* 0x00000002ff007819 */ /* 0x000fe2000001160f */
[----:B------:R-:W-:Y:S01]  /*05e0*/  IMAD.SHL.U32 R16, R3, 0x10, RZ ;  /* 0x0000001003107824 */ /* 0x000fe200078e00ff */
[----:B------:R-:W-:Y:S01]  /*05f0*/  SHF.R.U32.HI R18, RZ, 0x2, R9 ;  /* 0x00000002ff127819 */ /* 0x000fe20000011609 */
[----:B------:R-:W-:Y:S01]  /*0600*/  IMAD.MOV.U32 R24, RZ, RZ, 0x0 ;  /* 0x00000000ff187424 */ /* 0x000fe200078e00ff */
[----:B------:R-:W-:Y:S01]  /*0610*/  LOP3.LUT R0, R0, R15, RZ, 0x3c, !PT ;  /* 0x0000000f00007212 */ /* 0x000fe200078e3cff */
[----:B------:R-:W-:Y:S01]  /*0620*/  IMAD.MOV.U32 R25, RZ, RZ, 0x3ca00000 ;  /* 0x3ca00000ff197424 */ /* 0x000fe200078e00ff */
[----:B------:R-:W-:Y:S01]  /*0630*/  LOP3.LUT R18, R18, R9, RZ, 0x3c, !PT ;  /* 0x0000000912127212 */ /* 0x000fe200078e3cff */
[----:B------:R-:W-:Y:S01]  /*0640*/  BSSY.RECONVERGENT B2, `(.L_x_6) ;  /* 0x0000074000027945 */ /* 0x000fe20003800200 */
[----:B------:R-:W-:Y:S01]  /*0650*/  SHF.R.U32.HI R19, RZ, 0x2, R14 ;  /* 0x00000002ff137819 */ /* 0x000fe2000001160e */
[----:B------:R-:W-:-:S03]  /*0660*/  IMAD.SHL.U32 R15, R0, 0x2, RZ ;  /* 0x00000002000f7824 */ /* 0x000fc600078e00ff */
[----:B------:R-:W-:Y:S02]  /*0670*/  LOP3.LUT R19, R19, R14, RZ, 0x3c, !PT ;  /* 0x0000000e13137212 */ /* 0x000fe400078e3cff */
[----:B------:R-:W-:-:S03]  /*0680*/  LOP3.LUT R15, R3, R16, R15, 0x96, !PT ;  /* 0x00000010030f7212 */ /* 0x000fc600078e960f */
[----:B------:R-:W-:Y:S01]  /*0690*/  IMAD.SHL.U32 R14, R19, 0x2, RZ ;  /* 0x00000002130e7824 */ /* 0x000fe200078e00ff */
[----:B------:R-:W-:Y:S01]  /*06a0*/  LOP3.LUT R9, R15, R0, RZ, 0x3c, !PT ;  /* 0x000000000f097212 */ /* 0x000fe200078e3cff */
[----:B------:R-:W-:-:S04]  /*06b0*/  IMAD.SHL.U32 R0, R18, 0x2, RZ ;  /* 0x0000000212007824 */ /* 0x000fc800078e00ff */
[----:B------:R-:W-:-:S05]  /*06c0*/  IMAD.SHL.U32 R15, R9, 0x10, RZ ;  /* 0x00000010090f7824 */ /* 0x000fca00078e00ff */
[----:B------:R-:W-:Y:S02]  /*06d0*/  LOP3.LUT R0, R18, R0, R15, 0x96, !PT ;  /* 0x0000000012007212 */ /* 0x000fe400078e960f */
[----:B------:R-:W-:Y:S02]  /*06e0*/  IADD3 R15, PT, PT, R4, 0x587c5, R9 ;  /* 0x000587c5040f7810 */ /* 0x000fe40007ffe009 */
[----:B------:R-:W-:Y:S02]  /*06f0*/  LOP3.LUT R28, R0, R9, RZ, 0x3c, !PT ;  /* 0x00000009001c7212 */ /* 0x000fe400078e3cff */
[----:B------:R-:W-:Y:S02]  /*0700*/  SHF.R.U32.HI R18, RZ, 0x2, R29 ;  /* 0x00000002ff127819 */ /* 0x000fe4000001161d */
[----:B------:R-:W-:Y:S02]  /*0710*/  IADD3 R16, PT, PT, R4, 0xb0f8a, R28 ;  /* 0x000b0f8a04107810 */ /* 0x000fe40007ffe01c */
[----:B------:R-:W-:-:S02]  /*0720*/  SHF.L.U32 R0, R28, 0x4, RZ ;  /* 0x000000041c007819 */ /* 0x000fc400000006ff */
[----:B------:R-:W-:Y:S01]  /*0730*/  LOP3.LUT R18, R18, R29, RZ, 0x3c, !PT ;  /* 0x0000001d12127212 */ /* 0x000fe200078e3cff */
[----:B------:R-:W-:Y:S01]  /*0740*/  IMAD.WIDE.U32 R16, R16, 0x200000, RZ ;  /* 0x0020000010107825 */ /* 0x000fe200078e00ff */
[----:B------:R-:W-:-:S03]  /*0750*/  LOP3.LUT R19, R19, R14, R0, 0x96, !PT ;  /* 0x0000000e13137212 */ /* 0x000fc600078e9600 */
[----:B------:R-:W-:Y:S01]  /*0760*/  IMAD.SHL.U32 R0, R18, 0x2, RZ ;  /* 0x0000000212007824 */ /* 0x000fe200078e00ff */
[----:B------:R-:W-:Y:S02]  /*0770*/  LOP3.LUT R16, R16, R15, RZ, 0x3c, !PT ;  /* 0x0000000f10107212 */ /* 0x000fe400078e3cff */
[----:B------:R-:W-:Y:S02]  /*0780*/  LOP3.LUT R29, R19, R28, RZ, 0x3c, !PT ;  /* 0x0000001c131d7212 */ /* 0x000fe400078e3cff */
[----:B------:R-:W0:Y:S02]  /*0790*/  I2F.F64.U64 R20, R16 ;  /* 0x0000001000147312 */ /* 0x000e240000301800 */
[C---:B------:R-:W-:Y:S01]  /*07a0*/  IADD3 R19, PT, PT, R4.reuse, 0x10974f, R29 ;  /* 0x0010974f04137810 */ /* 0x040fe20007ffe01d */
[----:B------:R-:W-:Y:S02]  /*07b0*/  IMAD.SHL.U32 R15, R29, 0x10, RZ ;  /* 0x000000101d0f7824 */ /* 0x000fe400078e00ff */
[----:B------:R-:W-:-:S03]  /*07c0*/  VIADD R4, R4, 0x161f14 ;  /* 0x00161f1404047836 */ /* 0x000fc60000000000 */
[----:B------:R-:W-:-:S04]  /*07d0*/  LOP3.LUT R0, R18, R0, R15, 0x96, !PT ;  /* 0x0000000012007212 */ /* 0x000fc800078e960f */
[----:B------:R-:W-:Y:S01]  /*07e0*/  LOP3.LUT R30, R0, R29, RZ, 0x3c, !PT ;  /* 0x0000001d001e7212 */ /* 0x000fe200078e3cff */
[----:B0-----:R-:W-:-:S04]  /*07f0*/  DFMA R20, R20, R24, 5.5511151231257827021e-17 ;  /* 0x3c9000001414742b */ /* 0x001fc80000000018 */
[----:B------:R-:W-:-:S04]  /*0800*/  IMAD.IADD R16, R30, 0x1, R4 ;  /* 0x000000011e107824 */ /* 0x000fc800078e0204 */
[----:B------:R-:W-:Y:S02]  /*0810*/  IMAD.WIDE.U32 R16, R16, 0x200000, RZ ;  /* 0x0020000010107825 */ /* 0x000fe400078e00ff */
[----:B------:R-:W-:Y:S02]  /*0820*/  ISETP.GT.AND P0, PT, R21, 0xfffff, PT ;  /* 0x000fffff1500780c */ /* 0x000fe40003f04270 */
[--C-:B------:R-:W-:Y:S01]  /*0830*/  IMAD.MOV.U32 R14, RZ, RZ, R20.reuse ;  /* 0x000000ffff0e7224 */ /* 0x100fe200078e0014 */
[----:B------:R-:W-:Y:S01]  /*0840*/  LOP3.LUT R16, R16, R19, RZ, 0x3c, !PT ;  /* 0x0000001310107212 */ /* 0x000fe200078e3cff */
[--C-:B------:R-:W-:Y:S02]  /*0850*/  IMAD.MOV.U32 R15, RZ, RZ, R21.reuse ;  /* 0x000000ffff0f7224 */ /* 0x100fe400078e0015 */
[----:B------:R-:W-:Y:S02]  /*0860*/  IMAD.MOV.U32 R18, RZ, RZ, R21 ;  /* 0x000000ffff127224 */ /* 0x000fe400078e0015 */
[----:B------:R-:W-:Y:S01]  /*0870*/  IMAD.MOV.U32 R32, RZ, RZ, R20 ;  /* 0x000000ffff207224 */ /* 0x000fe200078e0014 */
[----:B------:R-:W0:Y:S04]  /*0880*/  I2F.F64.U64 R16, R16 ;  /* 0x0000001000107312 */ /* 0x000e280000301800 */
[----:B------:R-:W-:-:S10]  /*0890*/  @!P0 DMUL R14, R14, 1.80143985094819840000e+16 ;  /* 0x435000000e0e8828 */ /* 0x000fd40000000000 */
[----:B------:R-:W-:Y:S01]  /*08a0*/  @!P0 IMAD.MOV.U32 R18, RZ, RZ, R15 ;  /* 0x000000ffff128224 */ /* 0x000fe200078e000f */
[----:B0-----:R-:W-:Y:S01]  /*08b0*/  DFMA R24, R16, 2.2204460492503130808e-16, R24 ;  /* 0x3cb000001018782b */ /* 0x001fe20000000018 */
[----:B------:R-:W-:Y:S02]  /*08c0*/  @!P0 IMAD.MOV.U32 R32, RZ, RZ, R14 ;  /* 0x000000ffff208224 */ /* 0x000fe400078e000e */
[----:B------:R-:W-:-:S05]  /*08d0*/  VIADD R0, R18, 0xffffffff ;  /* 0xffffffff12007836 */ /* 0x000fca0000000000 */
[----:B------:R-:W-:Y:S02]  /*08e0*/  ISETP.GT.U32.AND P1, PT, R0, 0x7feffffe, PT ;  /* 0x7feffffe0000780c */ /* 0x000fe40003f24070 */
[----:B------:R-:W-:Y:S01]  /*08f0*/  MOV R0, 0xfffffc01 ;  /* 0xfffffc0100007802 */ /* 0x000fe20000000f00 */
[----:B------:R-:W-:-:S10]  /*0900*/  @!P0 IMAD.MOV.U32 R0, RZ, RZ, -0x435 ;  /* 0xfffffbcbff008424 */ /* 0x000fd400078e00ff */
[----:B------:R-:W-:Y:S05]  /*0910*/  @P1 BRA `(.L_x_7) ;  /* 0x0000000400001947 */ /* 0x000fea0003800000 */
[----:B------:R-:W-:Y:S01]  /*0920*/  LOP3.LUT R14, R18, 0xfffff, RZ, 0xc0, !PT ;  /* 0x000fffff120e7812 */ /* 0x000fe200078ec0ff */
[----:B------:R-:W-:Y:S01]  /*0930*/  IMAD.MOV.U32 R16, RZ, RZ, -0x748574fc ;  /* 0x8b7a8b04ff107424 */ /* 0x000fe200078e00ff */
[----:B------:R-:W-:Y:S01]  /*0940*/  UMOV UR6, 0x3ae80f1e ;  /* 0x3ae80f1e00067882 */ /* 0x000fe20000000000 */
[----:B------:R-:W-:Y:S01]  /*0950*/  IMAD.MOV.U32 R17, RZ, RZ, 0x3ed0ee25 ;  /* 0x3ed0ee25ff117424 */ /* 0x000fe200078e00ff */
[----:B------:R-:W-:Y:S01]  /*0960*/  LOP3.LUT R33, R14, 0x3ff00000, RZ, 0xfc, !PT ;  /* 0x3ff000000e217812 */ /* 0x000fe200078efcff */
[----:B------:R-:W-:Y:S01]  /*0970*/  IMAD.MOV.U32 R14, RZ, RZ, RZ ;  /* 0x000000ffff0e7224 */ /* 0x000fe200078e00ff */
[----:B------:R-:W-:Y:S01]  /*0980*/  UMOV UR7, 0x3eb1380b ;  /* 0x3eb1380b00077882 */ /* 0x000fe20000000000 */
[----:B------:R-:W-:Y:S01]  /*0990*/  LEA.HI R0, R18, R0, RZ, 0xc ;  /* 0x0000000012007211 */ /* 0x000fe200078f60ff */
[----:B------:R-:W-:Y:S01]  /*09a0*/  UMOV UR8, 0x80000000 ;  /* 0x8000000000087882 */ /* 0x000fe20000000000 */
[----:B------:R-:W-:Y:S01]  /*09b0*/  ISETP.GE.U32.AND P0, PT, R33, 0x3ff6a09f, PT ;  /* 0x3ff6a09f2100780c */ /* 0x000fe20003f06070 */
[----:B------:R-:W-:-:S12]  /*09c0*/  UMOV UR9, 0x43300000 ;  /* 0x4330000000097882 */ /* 0x000fd80000000000 */
[----:B------:R-:W-:Y:S02]  /*09d0*/  @P0 VIADD R15, R33, 0xfff00000 ;  /* 0xfff00000210f0836 */ /* 0x000fe40000000000 */
[----:B------:R-:W-:Y:S02]  /*09e0*/  @P0 VIADD R0, R0, 0x1 ;  /* 0x0000000100000836 */ /* 0x000fe40000000000 */
[----:B------:R-:W-:-:S06]  /*09f0*/  @P0 IMAD.MOV.U32 R33, RZ, RZ, R15 ;  /* 0x000000ffff210224 */ /* 0x000fcc00078e000f */
[C---:B------:R-:W-:Y:S02]  /*0a00*/  DADD R20, R32.reuse, 1 ;  /* 0x3ff0000020147429 */ /* 0x040fe40000000000 */
[----:B------:R-:W-:-:S04]  /*0a10*/  DADD R32, R32, -1 ;  /* 0xbff0000020207429 */ /* 0x000fc80000000000 */
[----:B------:R-:W0:Y:S02]  /*0a20*/  MUFU.RCP64H R15, R21 ;  /* 0x00000015000f7308 */ /* 0x000e240000001800 */
[----:B0-----:R-:W-:Y:S01]  /*0a30*/  DFMA R26, -R20, R14, 1 ;  /* 0x3ff00000141a742b */ /* 0x001fe2000000010e */
[----:B------:R-:W-:Y:S01]  /*0a40*/  LOP3.LUT R20, R0, 0x80000000, RZ, 0x3c, !PT ;  /* 0x8000000000147812 */ /* 0x000fe200078e3cff */
[----:B------:R-:W-:-:S06]  /*0a50*/  IMAD.MOV.U32 R21, RZ, RZ, 0x43300000 ;  /* 0x43300000ff157424 */ /* 0x000fcc00078e00ff */
[----:B------:R-:W-:Y:S02]  /*0a60*/  DFMA R26, R26, R26, R26 ;  /* 0x0000001a1a1a722b */ /* 0x000fe4000000001a */
[----:B------:R-:W-:Y:S01]  /*0a70*/  DADD R20, R20, -UR8 ;  /* 0x8000000814147e29 */ /* 0x000fe20008000000 */
[----:B------:R-:W-:Y:S01]  /*0a80*/  UMOV UR8, 0xfefa39ef ;  /* 0xfefa39ef00087882 */ /* 0x000fe20000000000 */
[----:B------:R-:W-:-:S04]  /*0a90*/  UMOV UR9, 0x3fe62e42 ;  /* 0x3fe62e4200097882 */ /* 0x000fc80000000000 */
[----:B------:R-:W-:-:S08]  /*0aa0*/  DFMA R26, R14, R26, R14 ;  /* 0x0000001a0e1a722b */ /* 0x000fd0000000000e */
[----:B------:R-:W-:-:S08]  /*0ab0*/  DMUL R22, R32, R26 ;  /* 0x0000001a20167228 */ /* 0x000fd00000000000 */
[----:B------:R-:W-:-:S08]  /*0ac0*/  DFMA R22, R32, R26, R22 ;  /* 0x0000001a2016722b */ /* 0x000fd00000000016 */
[----:B------:R-:W-:Y:S02]  /*0ad0*/  DMUL R14, R22, R22 ;  /* 0x00000016160e7228 */ /* 0x000fe40000000000 */
[----:B------:R-:W-:-:S06]  /*0ae0*/  DADD R18, R32, -R22 ;  /* 0x0000000020127229 */ /* 0x000fcc0000000816 */
[----:B------:R-:W-:Y:S01]  /*0af0*/  DFMA R16, R14, UR6, R16 ;  /* 0x000000060e107c2b */ /* 0x000fe20008000010 */
[----:B------:R-:W-:Y:S01]  /*0b00*/  UMOV UR6, 0x9f02676f ;  /* 0x9f02676f00067882 */ /* 0x000fe20000000000 */
[----:B------:R-:W-:Y:S01]  /*0b10*/  UMOV UR7, 0x3ef3b266 ;  /* 0x3ef3b26600077882 */ /* 0x000fe20000000000 */
[----:B------:R-:W-:-:S05]  /*0b20*/  DADD R18, R18, R18 ;  /* 0x0000000012127229 */ /* 0x000fca0000000012 */
[----:B------:R-:W-:Y:S01]  /*0b30*/  DFMA R16, R14, R16, UR6 ;  /* 0x000000060e107e2b */ /* 0x000fe20008000010 */
[----:B------:R-:W-:Y:S01]  /*0b40*/  UMOV UR6, 0xa9ab0956 ;  /* 0xa9ab095600067882 */ /* 0x000fe20000000000 */
[----:B------:R-:W-:Y:S01]  /*0b50*/  UMOV UR7, 0x3f1745cb ;  /* 0x3f1745cb00077882 */ /* 0x000fe20000000000 */
[----:B------:R-:W-:Y:S02]  /*0b60*/  DFMA R32, R32, -R22, R18 ;  /* 0x800000162020722b */ /* 0x000fe40000000012 */
[----:B------:R-:W-:-:S03]  /*0b70*/  DFMA R18, R20, UR8, R22 ;  /* 0x0000000814127c2b */ /* 0x000fc60008000016 */
[----:B------:R-:W-:Y:S01]  /*0b80*/  DFMA R16, R14, R16, UR6 ;  /* 0x000000060e107e2b */ /* 0x000fe20008000010 */
[----:B------:R-:W-:Y:S01]  /*0b90*/  UMOV UR6, 0x2d1b5154 ;  /* 0x2d1b515400067882 */ /* 0x000fe20000000000 */
[----:B------:R-:W-:Y:S01]  /*0ba0*/  UMOV UR7, 0x3f3c71c7 ;  /* 0x3f3c71c700077882 */ /* 0x000fe20000000000 */
[----:B------:R-:W-:-:S05]  /*0bb0*/  DMUL R32, R26, R32 ;  /* 0x000000201a207228 */ /* 0x000fca0000000000 */
[----:B------:R-:W-:Y:S01]  /*0bc0*/  DFMA R16, R14, R16, UR6 ;  /* 0x000000060e107e2b */ /* 0x000fe20008000010 */
[----:B------:R-:W-:Y:S01]  /*0bd0*/  UMOV UR6, 0x923be72d ;  /* 0x923be72d00067882 */ /* 0x000fe20000000000 */
[----:B------:R-:W-:-:S06]  /*0be0*/  UMOV UR7, 0x3f624924 ;  /* 0x3f62492400077882 */ /* 0x000fcc0000000000 */
        /* <DEDUP_REMOVED lines=8> */
[----:B------:R-:W-:Y:S02]  /*0c70*/  UMOV UR7, 0x3fe62e42 ;  /* 0x3fe62e4200077882 */ /* 0x000fe40000000000 */
[----:B------:R-:W-:Y:S01]  /*0c80*/  DFMA R26, R20, -UR6, R18 ;  /* 0x80000006141a7c2b */ /* 0x000fe20008000012 */
[----:B------:R-:W-:Y:S01]  /*0c90*/  UMOV UR6, 0x3b39803f ;  /* 0x3b39803f00067882 */ /* 0x000fe20000000000 */
[----:B------:R-:W-:Y:S02]  /*0ca0*/  UMOV UR7, 0x3c7abc9e ;  /* 0x3c7abc9e00077882 */ /* 0x000fe40000000000 */
[----:B------:R-:W-:-:S04]  /*0cb0*/  DMUL R16, R14, R16 ;  /* 0x000000100e107228 */ /* 0x000fc80000000000 */
[----:B------:R-:W-:-:S04]  /*0cc0*/  DADD R26, -R22, R26 ;  /* 0x00000000161a7229 */ /* 0x000fc8000000011a */
[----:B------:R-:W-:-:S08]  /*0cd0*/  DFMA R16, R22, R16, R32 ;  /* 0x000000101610722b */ /* 0x000fd00000000020 */
[----:B------:R-:W-:-:S08]  /*0ce0*/  DADD R16, R16, -R26 ;  /* 0x0000000010107229 */ /* 0x000fd0000000081a */
[----:B------:R-:W-:-:S08]  /*0cf0*/  DFMA R16, R20, UR6, R16 ;  /* 0x0000000614107c2b */ /* 0x000fd00008000010 */
[----:B------:R-:W-:Y:S01]  /*0d00*/  DADD R26, R18, R16 ;  /* 0x00000000121a7229 */ /* 0x000fe20000000010 */
[----:B------:R-:W-:Y:S10]  /*0d10*/  BRA `(.L_x_8) ;  /* 0x0000000000187947 */ /* 0x000ff40003800000 */
.L_x_7:
[----:B------:R-:W-:Y:S01]  /*0d20*/  IMAD.MOV.U32 R16, RZ, RZ, 0x0 ;  /* 0x00000000ff107424 */ /* 0x000fe200078e00ff */
[----:B------:R-:W-:Y:S01]  /*0d30*/  LOP3.LUT P0, RZ, R15, 0x7fffffff, RZ, 0xc0, !PT ;  /* 0x7fffffff0fff7812 */ /* 0x000fe2000780c0ff */
[----:B------:R-:W-:-:S06]  /*0d40*/  IMAD.MOV.U32 R17, RZ, RZ, 0x7ff00000 ;  /* 0x7ff00000ff117424 */ /* 0x000fcc00078e00ff */
[----:B------:R-:W-:-:S10]  /*0d50*/  DFMA R16, R14, R16, +INF ;  /* 0x7ff000000e10742b */ /* 0x000fd40000000010 */
[----:B------:R-:W-:Y:S02]  /*0d60*/  FSEL R26, R16, RZ, P0 ;  /* 0x000000ff101a7208 */ /* 0x000fe40000000000 */
[----:B------:R-:W-:-:S07]  /*0d70*/  FSEL R27, R17, -QNAN , P0 ;  /* 0xfff00000111b7808 */ /* 0x000fce0000000000 */
.L_x_8:
[----:B-12---:R-:W-:Y:S05]  /*0d80*/  BSYNC.RECONVERGENT B2 ;  /* 0x0000000000027941 */ /* 0x006fea0003800200 */
.L_x_6:
[----:B------:R-:W-:Y:S01]  /*0d90*/  DMUL R14, RZ, R24 ;  /* 0x00000018ff0e7228 */ /* 0x000fe20000000000 */
[----:B------:R-:W-:Y:S01]  /*0da0*/  IMAD.SHL.U32 R0, R25, 0x2, RZ ;  /* 0x0000000219007824 */ /* 0x000fe200078e00ff */
[----:B------:R-:W-:Y:S01]  /*0db0*/  UMOV UR6, 0x33145c07 ;  /* 0x33145c0700067882 */ /* 0x000fe20000000000 */
[----:B------:R-:W-:Y:S01]  /*0dc0*/  UMOV UR7, 0x3ca1a626 ;  /* 0x3ca1a62600077882 */ /* 0x000fe20000000000 */
[----:B------:R-:W-:Y:S01]  /*0dd0*/  IMAD.MOV.U32 R18, RZ, RZ, -0x3e107ad8 ;  /* 0xc1ef8528ff127424 */ /* 0x000fe200078e00ff */
[----:B------:R-:W-:Y:S01]  /*0de0*/  UMOV UR8, 0xf9785eba ;  /* 0xf9785eba00087882 */ /* 0x000fe20000000000 */
[----:B------:R-:W-:Y:S01]  /*0df0*/  ISETP.GT.U32.AND P0, PT, R0, -0x79800000, PT ;  /* 0x868000000000780c */ /* 0x000fe20003f04070 */
[----:B------:R-:W-:Y:S01]  /*0e00*/  IMAD.MOV.U32 R19, RZ, RZ, 0x3e21eea7 ;  /* 0x3e21eea7ff137424 */ /* 0x000fe200078e00ff */
[----:B------:R-:W-:Y:S01]  /*0e10*/  UMOV UR9, 0x3de5db65 ;  /* 0x3de5db6500097882 */ /* 0x000fe20000000000 */
[----:B------:R-:W-:Y:S01]  /*0e20*/  DMUL R26, R26, -2 ;  /* 0xc00000001a1a7828 */ /* 0x000fe20000000000 */
[----:B------:R-:W-:Y:S01]  /*0e30*/  FSEL R15, R15, R25, P0 ;  /* 0x000000190f0f7208 */ /* 0x000fe20000000000 */
[----:B------:R-:W-:Y:S01]  /*0e40*/  BSSY.RECONVERGENT B2, `(.L_x_9) ;  /* 0x0000054000027945 */ /* 0x000fe20003800200 */
[----:B------:R-:W-:-:S02]  /*0e50*/  FSEL R24, R14, R24, P0 ;  /* 0x000000180e187208 */ /* 0x000fc40000000000 */
[----:B------:R-:W-:Y:S01]  /*0e60*/  IADD3 R25, PT, PT, R15, 0x100000, RZ ;  /* 0x001000000f197810 */ /* 0x000fe20007ffe0ff */
[----:B------:R-:W0:Y:S02]  /*0e70*/  MUFU.RSQ64H R21, R27 ;  /* 0x0000001b00157308 */ /* 0x000e240000001c00 */
[----:B------:R-:W-:Y:S02]  /*0e80*/  IMAD.MOV.U32 R14, RZ, RZ, R24 ;  /* 0x000000ffff0e7224 */ /* 0x000fe400078e0018 */
[----:B------:R-:W-:-:S04]  /*0e90*/  VIADD R20, R27, 0xfcb00000 ;  /* 0xfcb000001b147836 */ /* 0x000fc80000000000 */
[----:B------:R-:W1:Y:S08]  /*0ea0*/  FRND.F64 R16, R24 ;  /* 0x0000001800107313 */ /* 0x000e700000301800 */
[----:B------:R-:W2:Y:S01]  /*0eb0*/  F2I.S64.F64 R24, R24 ;  /* 0x0000001800187311 */ /* 0x000ea20000301900 */
[----:B0-----:R-:W-:Y:S02]  /*0ec0*/  DMUL R34, R20, R20 ;  /* 0x0000001414227228 */ /* 0x001fe40000000000 */
[----:B-1----:R-:W-:-:S06]  /*0ed0*/  DFMA R16, R16, -0.5, R14 ;  /* 0xbfe000001010782b */ /* 0x002fcc000000000e */
[----:B------:R-:W-:Y:S02]  /*0ee0*/  DFMA R34, R26, -R34, 1 ;  /* 0x3ff000001a22742b */ /* 0x000fe40000000822 */
[----:B------:R-:W-:Y:S01]  /*0ef0*/  DMUL R22, R16, UR6 ;  /* 0x0000000610167c28 */ /* 0x000fe20008000000 */
[----:B------:R-:W-:Y:S01]  /*0f00*/  UMOV UR6, 0x54442d18 ;  /* 0x54442d1800067882 */ /* 0x000fe20000000000 */
[----:B------:R-:W-:-:S04]  /*0f10*/  UMOV UR7, 0x400921fb ;  /* 0x400921fb00077882 */ /* 0x000fc80000000000 */
[----:B------:R-:W-:Y:S01]  /*0f20*/  DMUL R36, R20, R34 ;  /* 0x0000002214247228 */ /* 0x000fe20000000000 */
[C---:B--2---:R-:W-:Y:S02]  /*0f30*/  LOP3.LUT R0, R24.reuse, 0x1, RZ, 0xc0, !PT ;  /* 0x0000000118007812 */ /* 0x044fe400078ec0ff */
[----:B------:R-:W-:Y:S01]  /*0f40*/  LOP3.LUT P1, RZ, R24, 0x2, RZ, 0xc0, !PT ;  /* 0x0000000218ff7812 */ /* 0x000fe2000782c0ff */
[----:B------:R-:W-:Y:S01]  /*0f50*/  DFMA R22, R16, UR6, R22 ;  /* 0x0000000610167c2b */ /* 0x000fe20008000016 */
[----:B------:R-:W-:Y:S01]  /*0f60*/  UMOV UR6, 0x20fd8164 ;  /* 0x20fd816400067882 */ /* 0x000fe20000000000 */
[----:B------:R-:W-:Y:S01]  /*0f70*/  UMOV UR7, 0x3da8ff83 ;  /* 0x3da8ff8300077882 */ /* 0x000fe20000000000 */
[----:B------:R-:W-:Y:S01]  /*0f80*/  IMAD.MOV.U32 R16, RZ, RZ, 0x2cb0d246 ;  /* 0x2cb0d246ff107424 */ /* 0x000fe200078e00ff */
[----:B------:R-:W-:Y:S01]  /*0f90*/  ISETP.NE.U32.AND P0, PT, R0, 0x1, PT ;  /* 0x000000010000780c */ /* 0x000fe20003f05070 */
[----:B------:R-:W-:-:S03]  /*0fa0*/  IMAD.MOV.U32 R17, RZ, RZ, 0x3e5ae5f1 ;  /* 0x3e5ae5f1ff117424 */ /* 0x000fc600078e00ff */
[----:B------:R-:W-:Y:S01]  /*0fb0*/  DMUL R32, R22, R22 ;  /* 0x0000001616207228 */ /* 0x000fe20000000000 */
[----:B------:R-:W-:-:S07]  /*0fc0*/  ISETP.NE.U32.AND.EX P0, PT, RZ, RZ, PT, P0 ;  /* 0x000000ffff00720c */ /* 0x000fce0003f05100 */
[C---:B------:R-:W-:Y:S01]  /*0fd0*/  DFMA R18, R32.reuse, -UR6, R18 ;  /* 0x8000000620127c2b */ /* 0x040fe20008000012 */
[----:B------:R-:W-:Y:S01]  /*0fe0*/  UMOV UR6, 0x8e06e6d9 ;  /* 0x8e06e6d900067882 */ /* 0x000fe20000000000 */
[----:B------:R-:W-:Y:S01]  /*0ff0*/  UMOV UR7, 0x3e927e4f ;  /* 0x3e927e4f00077882 */ /* 0x000fe20000000000 */
[----:B------:R-:W-:Y:S01]  /*1000*/  DFMA R16, R32, UR8, -R16 ;  /* 0x0000000820107c2b */ /* 0x000fe20008000810 */
[----:B------:R-:W-:Y:S01]  /*1010*/  UMOV UR8, 0x69ace392 ;  /* 0x69ace39200087882 */ /* 0x000fe20000000000 */
[----:B------:R-:W-:-:S03]  /*1020*/  UMOV UR9, 0x3ec71de3 ;  /* 0x3ec71de300097882 */ /* 0x000fc60000000000 */
[C---:B------:R-:W-:Y:S01]  /*1030*/  DFMA R18, R32.reuse, R18, -UR6 ;  /* 0x8000000620127e2b */ /* 0x040fe20008000012 */
[----:B------:R-:W-:Y:S01]  /*1040*/  UMOV UR6, 0x19ddbce9 ;  /* 0x19ddbce900067882 */ /* 0x000fe20000000000 */
[----:B------:R-:W-:Y:S01]  /*1050*/  UMOV UR7, 0x3efa01a0 ;  /* 0x3efa01a000077882 */ /* 0x000fe20000000000 */
[----:B------:R-:W-:Y:S01]  /*1060*/  DFMA R16, R32, R16, UR8 ;  /* 0x0000000820107e2b */ /* 0x000fe20008000010 */
[----:B------:R-:W-:Y:S01]  /*1070*/  UMOV UR8, 0x19db62a1 ;  /* 0x19db62a100087882 */ /* 0x000fe20000000000 */
[----:B------:R-:W-:-:S03]  /*1080*/  UMOV UR9, 0x3f2a01a0 ;  /* 0x3f2a01a000097882 */ /* 0x000fc60000000000 */
[C---:B------:R-:W-:Y:S01]  /*1090*/  DFMA R18, R32.reuse, R18, UR6 ;  /* 0x0000000620127e2b */ /* 0x040fe20008000012 */
[----:B------:R-:W-:Y:S01]  /*10a0*/  UMOV UR6, 0x16c15d47 ;  /* 0x16c15d4700067882 */ /* 0x000fe20000000000 */
[----:B------:R-:W-:Y:S01]  /*10b0*/  UMOV UR7, 0x3f56c16c ;  /* 0x3f56c16c00077882 */ /* 0x000fe20000000000 */
[----:B------:R-:W-:Y:S01]  /*10c0*/  DFMA R16, R32, R16, -UR8 ;  /* 0x8000000820107e2b */ /* 0x000fe20008000010 */
[----:B------:R-:W-:Y:S01]  /*10d0*/  UMOV UR8, 0x11110818 ;  /* 0x1111081800087882 */ /* 0x000fe20000000000 */
[----:B------:R-:W-:-:S03]  /*10e0*/  UMOV UR9, 0x3f811111 ;  /* 0x3f81111100097882 */ /* 0x000fc60000000000 */
[C---:B------:R-:W-:Y:S01]  /*10f0*/  DFMA R18, R32.reuse, R18, -UR6 ;  /* 0x8000000620127e2b */ /* 0x040fe20008000012 */
[----:B------:R-:W-:Y:S01]  /*1100*/  UMOV UR6, 0x55555551 ;  /* 0x5555555100067882 */ /* 0x000fe20000000000 */
[----:B------:R-:W-:Y:S01]  /*1110*/  UMOV UR7, 0x3fa55555 ;  /* 0x3fa5555500077882 */ /* 0x000fe20000000000 */
[----:B------:R-:W-:-:S05]  /*1120*/  DFMA R16, R32, R16, UR8 ;  /* 0x0000000820107e2b */ /* 0x000fca0008000010 */
[C---:B------:R-:W-:Y:S01]  /*1130*/  DFMA R18, R32.reuse, R18, UR6 ;  /* 0x0000000620127e2b */ /* 0x040fe20008000012 */
[----:B------:R-:W-:Y:S01]  /*1140*/  UMOV UR6, 0x55555554 ;  /* 0x5555555400067882 */ /* 0x000fe20000000000 */
[----:B------:R-:W-:Y:S02]  /*1150*/  UMOV UR7, 0x3fc55555 ;  /* 0x3fc5555500077882 */ /* 0x000fe40000000000 */
[----:B------:R-:W-:-:S04]  /*1160*/  DFMA R16, R32, R16, -UR6 ;  /* 0x8000000620107e2b */ /* 0x000fc80008000010 */
[----:B------:R-:W-:-:S04]  /*1170*/  DFMA R18, R32, R18, -0.5 ;  /* 0xbfe000002012742b */ /* 0x000fc80000000012 */
[----:B------:R-:W-:-:S04]  /*1180*/  DFMA R16, R32, R16, RZ ;  /* 0x000000102010722b */ /* 0x000fc800000000ff */
[----:B------:R-:W-:Y:S01]  /*1190*/  DFMA R18, R32, R18, 1 ;  /* 0x3ff000002012742b */ /* 0x000fe20000000012 */
[----:B------:R-:W-:Y:S02]  /*11a0*/  IMAD.MOV.U32 R32, RZ, RZ, 0x0 ;  /* 0x00000000ff207424 */ /* 0x000fe400078e00ff */
[----:B------:R-:W-:Y:S01]  /*11b0*/  IMAD.MOV.U32 R33, RZ, RZ, 0x3fd80000 ;  /* 0x3fd80000ff217424 */ /* 0x000fe200078e00ff */
[----:B------:R-:W-:-:S05]  /*11c0*/  DFMA R22, R22, R16, R22 ;  /* 0x000000101616722b */ /* 0x000fca0000000016 */
[----:B------:R-:W-:-:S05]  /*11d0*/  DFMA R32, R34, R32, 0.5 ;  /* 0x3fe000002220742b */ /* 0x000fca0000000020 */
[----:B------:R-:W-:Y:S02]  /*11e0*/  LOP3.LUT R25, R23, 0x80000000, RZ, 0x3c, !PT ;  /* 0x8000000017197812 */ /* 0x000fe400078e3cff */
[----:B------:R-:W-:Y:S01]  /*11f0*/  FSEL R16, R18, R22, !P0 ;  /* 0x0000001612107208 */ /* 0x000fe20004000000 */
[----:B------:R-:W-:Y:S01]  /*1200*/  DFMA R36, R32, R36, R20 ;  /* 0x000000242024722b */ /* 0x000fe20000000014 */
[----:B------:R-:W-:Y:S02]  /*1210*/  FSEL R17, R19, R23, !P0 ;  /* 0x0000001713117208 */ /* 0x000fe40004000000 */
[----:B------:R-:W-:Y:S02]  /*1220*/  FSEL R18, R22, R18, !P0 ;  /* 0x0000001216127208 */ /* 0x000fe40004000000 */
[----:B------:R-:W-:Y:S02]  /*1230*/  FSEL R19, R25, R19, !P0 ;  /* 0x0000001319137208 */ /* 0x000fe40004000000 */
[----:B------:R-:W-:Y:S01]  /*1240*/  ISETP.GE.U32.AND P0, PT, R20, 0x7ca00000, PT ;  /* 0x7ca000001400780c */ /* 0x000fe20003f06070 */
[----:B------:R-:W-:Y:S01]  /*1250*/  DMUL R32, R26, R36 ;  /* 0x000000241a207228 */ /* 0x000fe20000000000 */
[----:B------:R-:W-:Y:S01]  /*1260*/  @P1 LOP3.LUT R31, R17, 0x80000000, RZ, 0x3c, !PT ;  /* 0x80000000111f1812 */ /* 0x000fe200078e3cff */
[----:B------:R-:W-:-:S02]  /*1270*/  VIADD R25, R37, 0xfff00000 ;  /* 0xfff0000025197836 */ /* 0x000fc40000000000 */
[----:B------:R-:W-:Y:S02]  /*1280*/  IMAD.MOV.U32 R24, RZ, RZ, R36 ;  /* 0x000000ffff187224 */ /* 0x000fe400078e0024 */
[----:B------:R-:W-:Y:S01]  /*1290*/  @P1 IMAD.MOV.U32 R17, RZ, RZ, R31 ;  /* 0x000000ffff111224 */ /* 0x000fe200078e001f */
[----:B------:R-:W-:Y:S01]  /*12a0*/  @P1 LOP3.LUT R31, R19, 0x80000000, RZ, 0x3c, !PT ;  /* 0x80000000131f1812 */ /* 0x000fe200078e3cff */
[----:B------:R-:W-:-:S04]  /*12b0*/  DFMA R22, R32, -R32, R26 ;  /* 0x800000202016722b */ /* 0x000fc8000000001a */
[----:B------:R-:W-:-:S04]  /*12c0*/  @P1 IMAD.MOV.U32 R19, RZ, RZ, R31 ;  /* 0x000000ffff131224 */ /* 0x000fc800078e001f */
        /* <DEDUP_REMOVED lines=11> */
.L_x_10:
[----:B------:R-:W-:Y:S05]  /*1380*/  BSYNC.RECONVERGENT B2 ;  /* 0x0000000000027941 */ /* 0x000fea0003800200 */
.L_x_9:
[----:B------:R-:W0:Y:S01]  /*1390*/  FRND.F64.TRUNC R22, R14 ;  /* 0x0000000e00167313 */ /* 0x000e22000030d800 */
[----:B------:R-:W-:Y:S02]  /*13a0*/  DMUL R20, RZ, R14 ;  /* 0x0000000eff147228 */ /* 0x000fe40000000000 */
[----:B------:R-:W-:Y:S02]  /*13b0*/  DADD R18, RZ, R18 ;  /* 0x00000000ff127229 */ /* 0x000fe40000000012 */
[----:B0-----:R-:W-:Y:S01]  /*13c0*/  DSETP.NEU.AND P0, PT, R14, R22, PT ;  /* 0x000000160e00722a */ /* 0x001fe20003f0d000 */
[----:B------:R-:W-:Y:S02]  /*13d0*/  IMAD.MOV.U32 R15, RZ, RZ, R3 ;  /* 0x000000ffff0f7224 */ /* 0x000fe400078e0003 */
[----:B------:R-:W-:-:S03]  /*13e0*/  IMAD.MOV.U32 R14, RZ, RZ, R28 ;  /* 0x000000ffff0e7224 */ /* 0x000fc600078e001c */
[----:B------:R-:W-:Y:S01]  /*13f0*/  FSEL R20, R20, R16, !P0 ;  /* 0x0000001014147208 */ /* 0x000fe20004000000 */
[----:B------:R-:W-:Y:S01]  /*1400*/  IMAD.MOV.U32 R22, RZ, RZ, 0x1 ;  /* 0x00000001ff167424 */ /* 0x000fe200078e00ff */
[----:B------:R-:W-:Y:S01]  /*1410*/  FSEL R21, R21, R17, !P0 ;  /* 0x0000001115157208 */ /* 0x000fe20004000000 */
[----:B------:R-:W-:Y:S01]  /*1420*/  DMUL R16, R18, R34 ;  /* 0x0000002212107228 */ /* 0x000fe20000000000 */
[----:B------:R-:W-:-:S04]  /*1430*/  IMAD.MOV.U32 R3, RZ, RZ, R30 ;  /* 0x000000ffff037224 */ /* 0x000fc800078e001e */
[----:B------:R-:W-:-:S11]  /*1440*/  DMUL R34, R34, R20 ;  /* 0x0000001422227228 */ /* 0x000fd60000000000 */
.L_x_5:
[----:B-12---:R-:W-:Y:S05]  /*1450*/  BSYNC.RECONVERGENT B1 ;  /* 0x0000000000017941 */ /* 0x006fea0003800200 */
.L_x_4:
[----:B------:R-:W0:Y:S02]  /*1460*/  LDC.64 R20, c[0x0][0x380] ;  /* 0x0000e000ff147b82 */ /* 0x000e240000000a00 */
[----:B0-----:R-:W-:-:S05]  /*1470*/  IMAD.WIDE R20, R2, 0x8, R20 ;  /* 0x0000000802147825 */ /* 0x001fca00078e0214 */
[----:B------:R-:W2:Y:S01]  /*1480*/  LDG.E.64 R18, desc[UR4][R20.64] ;  /* 0x0000000414127981 */ /* 0x000ea2000c1e1b00 */
[----:B------:R-:W-:Y:S01]  /*1490*/  LOP3.LUT P1, RZ, R5, 0xff, RZ, 0xc0, !PT ;  /* 0x000000ff05ff7812 */ /* 0x000fe2000782c0ff */
[----:B------:R-:W-:Y:S01]  /*14a0*/  BSSY.RECONVERGENT B1, `(.L_x_11) ;  /* 0x0000012000017945 */ /* 0x000fe20003800200 */
[----:B------:R-:W-:Y:S01]  /*14b0*/  PLOP3.LUT P0, PT, PT, PT, PT, 0x8, 0x80 ;  /* 0x000000000080781c */ /* 0x000fe20003f0e170 */
[----:B------:R-:W-:Y:S01]  /*14c0*/  IMAD.MOV.U32 R5, RZ, RZ, 0x1 ;  /* 0x00000001ff057424 */ /* 0x000fe200078e00ff */
[----:B--2---:R-:W-:-:S07]  /*14d0*/  DFMA R18, R34, R10, R18 ;  /* 0x0000000a2212722b */ /* 0x004fce0000000012 */
[----:B------:R0:W-:Y:S02]  /*14e0*/  STG.E.64 desc[UR4][R20.64+0x8], R18 ;  /* 0x0000081214007986 */ /* 0x0001e4000c101b04 */
[----:B------:R-:W-:Y:S05]  /*14f0*/  @P1 BRA `(.L_x_12) ;  /* 0x0000000000301947 */ /* 0x000fea0003800000 */
[----:B------:R-:W-:Y:S01]  /*1500*/  DSETP.GE.AND P1, PT, R18, UR10, PT ;  /* 0x0000000a12007e2a */ /* 0x000fe2000bf26000 */
[----:B------:R-:W-:-:S13]  /*1510*/  IMAD.MOV.U32 R5, RZ, RZ, 0x1 ;  /* 0x00000001ff057424 */ /* 0x000fda00078e00ff */
[----:B0-----:R-:W-:Y:S02]  /*1520*/  @P1 IADD3 R21, PT, PT, R7, 0x1, RZ ;  /* 0x0000000107151810 */ /* 0x001fe40007ffe0ff */
[----:B------:R-:W-:-:S03]  /*1530*/  @P1 PLOP3.LUT P0, PT, PT, PT, PT, 0x8, 0x80 ;  /* 0x000000000080181c */ /* 0x000fc60003f0e170 */
[----:B------:R1:W-:Y:S01]  /*1540*/  @P1 STG.E desc[UR4][R12.64], R21 ;  /* 0x000000150c001986 */ /* 0x0003e2000c101904 */
[----:B------:R-:W-:Y:S09]  /*1550*/  @P1 BRA `(.L_x_12) ;  /* 0x0000000000181947 */ /* 0x000ff20003800000 */
[----:B------:R-:W-:Y:S01]  /*1560*/  DSETP.GTU.AND P0, PT, R18, UR12, PT ;  /* 0x0000000c12007e2a */ /* 0x000fe2000bf0c000 */
[----:B------:R-:W-:Y:S01]  /*1570*/  IMAD.MOV.U32 R0, RZ, RZ, 0x1 ;  /* 0x00000001ff007424 */ /* 0x000fe200078e00ff */
[----:B------:R-:W-:-:S12]  /*1580*/  PRMT R5, RZ, 0x7610, R5 ;  /* 0x00007610ff057816 */ /* 0x000fd80000000005 */
[----:B------:R-:W-:Y:S01]  /*1590*/  @!P0 VIADD R19, R6, 0xffffffff ;  /* 0xffffffff06138836 */ /* 0x000fe20000000000 */
[----:B------:R-:W-:-:S04]  /*15a0*/  @!P0 PRMT R5, R0, 0x7610, R5 ;  /* 0x0000761000058816 */ /* 0x000fc80000000005 */
[----:B------:R2:W-:Y:S03]  /*15b0*/  @!P0 STG.E desc[UR4][R12.64], R19 ;  /* 0x000000130c008986 */ /* 0x0005e6000c101904 */
.L_x_12:
[----:B------:R-:W-:Y:S05]  /*15c0*/  BSYNC.RECONVERGENT B1 ;  /* 0x0000000000017941 */ /* 0x000fea0003800200 */
.L_x_11:
[C---:B0-2---:R-:W-:Y:S02]  /*15d0*/  VIADD R19, R2.reuse, 0x2 ;  /* 0x0000000202137836 */ /* 0x045fe40000000000 */
[----:B------:R-:W-:Y:S02]  /*15e0*/  VIADD R2, R2, 0x1 ;  /* 0x0000000102027836 */ /* 0x000fe40000000000 */
[----:B------:R-:W-:Y:S01]  /*15f0*/  VIADD R7, R7, 0x1 ;  /* 0x0000000107077836 */ /* 0x000fe20000000000 */
[----:B------:R-:W-:Y:S01]  /*1600*/  ISETP.GE.AND P1, PT, R19, R8, PT ;  /* 0x000000081300720c */ /* 0x000fe20003f26270 */
[----:B------:R-:W-:-:S12]  /*1610*/  VIADD R6, R6, 0xffffffff ;  /* 0xffffffff06067836 */ /* 0x000fd80000000000 */
[----:B------:R-:W-:Y:S05]  /*1620*/  @!P1 BRA `(.L_x_13) ;  /* 0xffffffec00d09947 */ /* 0x000fea000383ffff */
[----:B------:R-:W-:Y:S05]  /*1630*/  BSYNC.RECONVERGENT B0 ;  /* 0x0000000000007941 */ /* 0x000fea0003800200 */
.L_x_3:
[----:B------:R-:W-:Y:S05]  /*1640*/  @!P0 EXIT ;  /* 0x000000000000894d */ /* 0x000fea0003800000 */
.L_x_0:
[----:B------:R-:W2:Y:S01]  /*1650*/  S2R R0, SR_LANEID ;  /* 0x0000000000007919 */ /* 0x000ea20000000000 */
[----:B------:R-:W3:Y:S01]  /*1660*/  LDC.64 R2, c[0x0][0x3b0] ;  /* 0x0000ec00ff027b82 */ /* 0x000ee20000000a00 */
[----:B------:R-:W-:Y:S02]  /*1670*/  VOTEU.ANY UR6, UPT, PT ;  /* 0x0000000000067886 */ /* 0x000fe400038e0100 */
[----:B------:R-:W-:Y:S02]  /*1680*/  UFLO.U32 UR7, UR6 ;  /* 0x00000006000772bd */ /* 0x000fe400080e0000 */
[----:B------:R-:W3:Y:S04]  /*1690*/  POPC R5, UR6 ;  /* 0x0000000600057d09 */ /* 0x000ee80008000000 */
[----:B--2---:R-:W-:-:S13]  /*16a0*/  ISETP.EQ.U32.AND P0, PT, R0, UR7, PT ;  /* 0x0000000700007c0c */ /* 0x004fda000bf02070 */
[----:B---3--:R-:W-:Y:S01]  /*16b0*/  @P0 REDG.E.ADD.STRONG.GPU desc[UR4][R2.64], R5 ;  /* 0x000000050200098e */ /* 0x008fe2000c12e104 */
[----:B------:R-:W-:Y:S05]  /*16c0*/  EXIT ;  /* 0x000000000000794d */ /* 0x000fea0003800000 */
        .weak           $__internal_0_$__cuda_sm20_div_rn_f64_full
        .type           $__internal_0_$__cuda_sm20_div_rn_f64_full,@function
        .size           $__internal_0_$__cuda_sm20_div_rn_f64_full,($__internal_1_$__cuda_sm20_dsqrt_rn_f64_mediumpath_v1 - $__internal_0_$__cuda_sm20_div_rn_f64_full)
$__internal_0_$__cuda_sm20_div_rn_f64_full:
[C---:B------:R-:W-:Y:S01]  /*16d0*/  FSETP.GEU.AND P0, PT, |R17|.reuse, 1.469367938527859385e-39, PT ;  /* 0x001000001100780b */ /* 0x040fe20003f0e200 */
[----:B------:R-:W-:Y:S01]  /*16e0*/  IMAD.MOV.U32 R20, RZ, RZ, 0x1 ;  /* 0x00000001ff147424 */ /* 0x000fe200078e00ff */
[C---:B------:R-:W-:Y:S02]  /*16f0*/  LOP3.LUT R10, R17.reuse, 0x800fffff, RZ, 0xc0, !PT ;  /* 0x800fffff110a7812 */ /* 0x040fe400078ec0ff */
[----:B------:R-:W-:Y:S02]  /*1700*/  LOP3.LUT R25, R17, 0x7ff00000, RZ, 0xc0, !PT ;  /* 0x7ff0000011197812 */ /* 0x000fe400078ec0ff */
[----:B------:R-:W-:Y:S01]  /*1710*/  LOP3.LUT R11, R10, 0x3ff00000, RZ, 0xfc, !PT ;  /* 0x3ff000000a0b7812 */ /* 0x000fe200078efcff */
[----:B------:R-:W-:Y:S01]  /*1720*/  IMAD.MOV.U32 R10, RZ, RZ, R16 ;  /* 0x000000ffff0a7224 */ /* 0x000fe200078e0010 */
[----:B------:R-:W-:-:S05]  /*1730*/  MOV R26, 0x1ca00000 ;  /* 0x1ca00000001a7802 */ /* 0x000fca0000000f00 */
[----:B------:R-:W-:-:S06]  /*1740*/  @!P0 DMUL R10, R16, 8.98846567431157953865e+307 ;  /* 0x7fe00000100a8828 */ /* 0x000fcc0000000000 */
[----:B------:R-:W0:Y:S02]  /*1750*/  MUFU.RCP64H R21, R11 ;  /* 0x0000000b00157308 */ /* 0x000e240000001800 */
[----:B0-----:R-:W-:-:S08]  /*1760*/  DFMA R18, R20, -R10, 1 ;  /* 0x3ff000001412742b */ /* 0x001fd0000000080a */
[----:B------:R-:W-:-:S08]  /*1770*/  DFMA R18, R18, R18, R18 ;  /* 0x000000121212722b */ /* 0x000fd00000000012 */
[----:B------:R-:W-:Y:S01]  /*1780*/  DFMA R20, R20, R18, R20 ;  /* 0x000000121414722b */ /* 0x000fe20000000014 */
[----:B------:R-:W-:Y:S02]  /*1790*/  IMAD.MOV.U32 R19, RZ, RZ, R7 ;  /* 0x000000ffff137224 */ /* 0x000fe400078e0007 */
[----:B------:R-:W-:-:S03]  /*17a0*/  IMAD.MOV.U32 R18, RZ, RZ, R6 ;  /* 0x000000ffff127224 */ /* 0x000fc600078e0006 */
[----:B------:R-:W-:Y:S02]  /*17b0*/  LOP3.LUT R8, R19, 0x7ff00000, RZ, 0xc0, !PT ;  /* 0x7ff0000013087812 */ /* 0x000fe400078ec0ff */
[----:B------:R-:W-:Y:S01]  /*17c0*/  DFMA R22, R20, -R10, 1 ;  /* 0x3ff000001416742b */ /* 0x000fe2000000080a */
[----:B------:R-:W-:Y:S01]  /*17d0*/  IMAD.MOV.U32 R6, RZ, RZ, R18 ;  /* 0x000000ffff067224 */ /* 0x000fe200078e0012 */
[----:B------:R-:W-:Y:S01]  /*17e0*/  ISETP.GE.U32.AND P1, PT, R8, R25, PT ;  /* 0x000000190800720c */ /* 0x000fe20003f26070 */
[----:B------:R-:W-:-:S03]  /*17f0*/  IMAD.MOV.U32 R28, RZ, RZ, R8 ;  /* 0x000000ffff1c7224 */ /* 0x000fc600078e0008 */
[----:B------:R-:W-:Y:S02]  /*1800*/  SEL R7, R26, 0x63400000, !P1 ;  /* 0x634000001a077807 */ /* 0x000fe40004800000 */
[----:B------:R-:W-:Y:S01]  /*1810*/  DFMA R20, R20, R22, R20 ;  /* 0x000000161414722b */ /* 0x000fe20000000014 */
[----:B------:R-:W-:Y:S02]  /*1820*/  FSETP.GEU.AND P1, PT, |R19|, 1.469367938527859385e-39, PT ;  /* 0x001000001300780b */ /* 0x000fe40003f2e200 */
[----:B------:R-:W-:-:S11]  /*1830*/  LOP3.LUT R7, R7, 0x800fffff, R19, 0xf8, !PT ;  /* 0x800fffff07077812 */ /* 0x000fd600078ef813 */
[----:B------:R-:W-:Y:S05]  /*1840*/  @P1 BRA `(.L_x_14) ;  /* 0x0000000000201947 */ /* 0x000fea0003800000 */
[----:B------:R-:W-:Y:S01]  /*1850*/  LOP3.LUT R23, R17, 0x7ff00000, RZ, 0xc0, !PT ;  /* 0x7ff0000011177812 */ /* 0x000fe200078ec0ff */
[----:B------:R-:W-:-:S03]  /*1860*/  IMAD.MOV.U32 R22, RZ, RZ, RZ ;  /* 0x000000ffff167224 */ /* 0x000fc600078e00ff */
[----:B------:R-:W-:-:S04]  /*1870*/  ISETP.GE.U32.AND P1, PT, R8, R23, PT ;  /* 0x000000170800720c */ /* 0x000fc80003f26070 */
[----:B------:R-:W-:-:S04]  /*1880*/  SEL R23, R26, 0x63400000, !P1 ;  /* 0x634000001a177807 */ /* 0x000fc80004800000 */
[----:B------:R-:W-:-:S04]  /*1890*/  LOP3.LUT R23, R23, 0x80000000, R19, 0xf8, !PT ;  /* 0x8000000017177812 */ /* 0x000fc800078ef813 */
[----:B------:R-:W-:-:S06]  /*18a0*/  LOP3.LUT R23, R23, 0x100000, RZ, 0xfc, !PT ;  /* 0x0010000017177812 */ /* 0x000fcc00078efcff */
[----:B------:R-:W-:-:S10]  /*18b0*/  DFMA R6, R6, 2, -R22 ;  /* 0x400000000606782b */ /* 0x000fd40000000816 */
[----:B------:R-:W-:-:S07]  /*18c0*/  LOP3.LUT R28, R7, 0x7ff00000, RZ, 0xc0, !PT ;  /* 0x7ff00000071c7812 */ /* 0x000fce00078ec0ff */
.L_x_14:
[----:B------:R-:W-:Y:S01]  /*18d0*/  IMAD.MOV.U32 R27, RZ, RZ, R25 ;  /* 0x000000ffff1b7224 */ /* 0x000fe200078e0019 */
[----:B------:R-:W-:Y:S01]  /*18e0*/  @!P0 LOP3.LUT R27, R11, 0x7ff00000, RZ, 0xc0, !PT ;  /* 0x7ff000000b1b8812 */ /* 0x000fe200078ec0ff */
[----:B------:R-:W-:Y:S01]  /*18f0*/  VIADD R30, R28, 0xffffffff ;  /* 0xffffffff1c1e7836 */ /* 0x000fe20000000000 */
[----:B------:R-:W-:-:S03]  /*1900*/  DMUL R22, R20, R6 ;  /* 0x0000000614167228 */ /* 0x000fc60000000000 */
[----:B------:R-:W-:Y:S01]  /*1910*/  VIADD R31, R27, 0xffffffff ;  /* 0xffffffff1b1f7836 */ /* 0x000fe20000000000 */
[----:B------:R-:W-:-:S04]  /*1920*/  ISETP.GT.U32.AND P0, PT, R30, 0x7feffffe, PT ;  /* 0x7feffffe1e00780c */ /* 0x000fc80003f04070 */
[----:B------:R-:W-:Y:S01]  /*1930*/  ISETP.GT.U32.OR P0, PT, R31, 0x7feffffe, P0 ;  /* 0x7feffffe1f00780c */ /* 0x000fe20000704470 */
[----:B------:R-:W-:-:S08]  /*1940*/  DFMA R24, R22, -R10, R6 ;  /* 0x8000000a1618722b */ /* 0x000fd00000000006 */
[----:B------:R-:W-:-:S04]  /*1950*/  DFMA R24, R20, R24, R22 ;  /* 0x000000181418722b */ /* 0x000fc80000000016 */
[----:B------:R-:W-:Y:S07]  /*1960*/  @P0 BRA `(.L_x_15) ;  /* 0x00000000006c0947 */ /* 0x000fee0003800000 */
[----:B------:R-:W-:-:S04]  /*1970*/  LOP3.LUT R19, R17, 0x7ff00000, RZ, 0xc0, !PT ;  /* 0x7ff0000011137812 */ /* 0x000fc800078ec0ff */
[CC--:B------:R-:W-:Y:S02]  /*1980*/  VIADDMNMX R18, R8.reuse, -R19.reuse, 0xb9600000, !PT ;  /* 0xb960000008127446 */ /* 0x0c0fe40007800913 */
[----:B------:R-:W-:Y:S02]  /*1990*/  ISETP.GE.U32.AND P0, PT, R8, R19, PT ;  /* 0x000000130800720c */ /* 0x000fe40003f06070 */
[----:B------:R-:W-:Y:S02]  /*19a0*/  VIMNMX R18, PT, PT, R18, 0x46a00000, PT ;  /* 0x46a0000012127848 */ /* 0x000fe40003fe0100 */
[----:B------:R-:W-:-:S05]  /*19b0*/  SEL R19, R26, 0x63400000, !P0 ;  /* 0x634000001a137807 */ /* 0x000fca0004000000 */
[----:B------:R-:W-:Y:S02]  /*19c0*/  IMAD.IADD R8, R18, 0x1, -R19 ;  /* 0x0000000112087824 */ /* 0x000fe400078e0a13 */
[----:B------:R-:W-:Y:S02]  /*19d0*/  IMAD.MOV.U32 R18, RZ, RZ, RZ ;  /* 0x000000ffff127224 */ /* 0x000fe400078e00ff */
[----:B------:R-:W-:-:S06]  /*19e0*/  VIADD R19, R8, 0x7fe00000 ;  /* 0x7fe0000008137836 */ /* 0x000fcc0000000000 */
[----:B------:R-:W-:-:S10]  /*19f0*/  DMUL R20, R24, R18 ;  /* 0x0000001218147228 */ /* 0x000fd40000000000 */
[----:B------:R-:W-:-:S13]  /*1a00*/  FSETP.GTU.AND P0, PT, |R21|, 1.469367938527859385e-39, PT ;  /* 0x001000001500780b */ /* 0x000fda0003f0c200 */
[----:B------:R-:W-:Y:S05]  /*1a10*/  @P0 BRA `(.L_x_16) ;  /* 0x0000000000940947 */ /* 0x000fea0003800000 */
[----:B------:R-:W-:Y:S01]  /*1a20*/  DFMA R6, R24, -R10, R6 ;  /* 0x8000000a1806722b */ /* 0x000fe20000000006 */
[----:B------:R-:W-:-:S09]  /*1a30*/  IMAD.MOV.U32 R18, RZ, RZ, RZ ;  /* 0x000000ffff127224 */ /* 0x000fd200078e00ff */
[C---:B------:R-:W-:Y:S02]  /*1a40*/  FSETP.NEU.AND P0, PT, R7.reuse, RZ, PT ;  /* 0x000000ff0700720b */ /* 0x040fe40003f0d000 */
[----:B------:R-:W-:-:S04]  /*1a50*/  LOP3.LUT R17, R7, 0x80000000, R17, 0x48, !PT ;  /* 0x8000000007117812 */ /* 0x000fc800078e4811 */
[----:B------:R-:W-:-:S07]  /*1a60*/  LOP3.LUT R19, R17, R19, RZ, 0xfc, !PT ;  /* 0x0000001311137212 */ /* 0x000fce00078efcff */
[----:B------:R-:W-:Y:S05]  /*1a70*/  @!P0 BRA `(.L_x_16) ;  /* 0x00000000007c8947 */ /* 0x000fea0003800000 */
[----:B------:R-:W-:Y:S01]  /*1a80*/  IMAD.MOV R7, RZ, RZ, -R8 ;  /* 0x000000ffff077224 */ /* 0x000fe200078e0a08 */
[----:B------:R-:W-:Y:S01]  /*1a90*/  MOV R6, RZ ;  /* 0x000000ff00067202 */ /* 0x000fe20000000f00 */
[----:B------:R-:W-:-:S05]  /*1aa0*/  DMUL.RP R18, R24, R18 ;  /* 0x0000001218127228 */ /* 0x000fca0000008000 */
[----:B------:R-:W-:-:S05]  /*1ab0*/  DFMA R6, R20, -R6, R24 ;  /* 0x800000061406722b */ /* 0x000fca0000000018 */
[----:B------:R-:W-:Y:S02]  /*1ac0*/  LOP3.LUT R17, R19, R17, RZ, 0x3c, !PT ;  /* 0x0000001113117212 */ /* 0x000fe400078e3cff */
[----:B------:R-:W-:-:S04]  /*1ad0*/  IADD3 R6, PT, PT, -R8, -0x43300000, RZ ;  /* 0xbcd0000008067810 */ /* 0x000fc80007ffe1ff */
[----:B------:R-:W-:-:S04]  /*1ae0*/  FSETP.NEU.AND P0, PT, |R7|, R6, PT ;  /* 0x000000060700720b */ /* 0x000fc80003f0d200 */
[----:B------:R-:W-:Y:S02]  /*1af0*/  FSEL R20, R18, R20, !P0 ;  /* 0x0000001412147208 */ /* 0x000fe40004000000 */
[----:B------:R-:W-:Y:S01]  /*1b00*/  FSEL R21, R17, R21, !P0 ;  /* 0x0000001511157208 */ /* 0x000fe20004000000 */
[----:B------:R-:W-:Y:S06]  /*1b10*/  BRA `(.L_x_16) ;  /* 0x0000000000547947 */ /* 0x000fec0003800000 */
.L_x_15:
[----:B------:R-:W-:-:S14]  /*1b20*/  DSETP.NAN.AND P0, PT, R18, R18, PT ;  /* 0x000000121200722a */ /* 0x000fdc0003f08000 */
[----:B------:R-:W-:Y:S05]  /*1b30*/  @P0 BRA `(.L_x_17) ;  /* 0x0000000000440947 */ /* 0x000fea0003800000 */
[----:B------:R-:W-:-:S14]  /*1b40*/  DSETP.NAN.AND P0, PT, R16, R16, PT ;  /* 0x000000101000722a */ /* 0x000fdc0003f08000 */
[----:B------:R-:W-:Y:S05]  /*1b50*/  @P0 BRA `(.L_x_18) ;  /* 0x0000000000300947 */ /* 0x000fea0003800000 */
[----:B------:R-:W-:Y:S01]  /*1b60*/  ISETP.NE.AND P0, PT, R28, R27, PT ;  /* 0x0000001b1c00720c */ /* 0x000fe20003f05270 */
[----:B------:R-:W-:Y:S02]  /*1b70*/  IMAD.MOV.U32 R20, RZ, RZ, 0x0 ;  /* 0x00000000ff147424 */ /* 0x000fe400078e00ff */
[----:B------:R-:W-:-:S10]  /*1b80*/  IMAD.MOV.U32 R21, RZ, RZ, -0x80000 ;  /* 0xfff80000ff157424 */ /* 0x000fd400078e00ff */
[----:B------:R-:W-:Y:S05]  /*1b90*/  @!P0 BRA `(.L_x_16) ;  /* 0x0000000000348947 */ /* 0x000fea0003800000 */
[----:B------:R-:W-:Y:S02]  /*1ba0*/  ISETP.NE.AND P0, PT, R28, 0x7ff00000, PT ;  /* 0x7ff000001c00780c */ /* 0x000fe40003f05270 */
[----:B------:R-:W-:Y:S02]  /*1bb0*/  LOP3.LUT R21, R19, 0x80000000, R17, 0x48, !PT ;  /* 0x8000000013157812 */ /* 0x000fe400078e4811 */
[----:B------:R-:W-:-:S13]  /*1bc0*/  ISETP.EQ.OR P0, PT, R27, RZ, !P0 ;  /* 0x000000ff1b00720c */ /* 0x000fda0004702670 */
[----:B------:R-:W-:Y:S01]  /*1bd0*/  @P0 LOP3.LUT R6, R21, 0x7ff00000, RZ, 0xfc, !PT ;  /* 0x7ff0000015060812 */ /* 0x000fe200078efcff */
[----:B------:R-:W-:Y:S02]  /*1be0*/  @!P0 IMAD.MOV.U32 R20, RZ, RZ, RZ ;  /* 0x000000ffff148224 */ /* 0x000fe400078e00ff */
[----:B------:R-:W-:Y:S02]  /*1bf0*/  @P0 IMAD.MOV.U32 R20, RZ, RZ, RZ ;  /* 0x000000ffff140224 */ /* 0x000fe400078e00ff */
[----:B------:R-:W-:Y:S01]  /*1c00*/  @P0 IMAD.MOV.U32 R21, RZ, RZ, R6 ;  /* 0x000000ffff150224 */ /* 0x000fe200078e0006 */
[----:B------:R-:W-:Y:S06]  /*1c10*/  BRA `(.L_x_16) ;  /* 0x0000000000147947 */ /* 0x000fec0003800000 */
.L_x_18:
[----:B------:R-:W-:Y:S01]  /*1c20*/  LOP3.LUT R21, R17, 0x80000, RZ, 0xfc, !PT ;  /* 0x0008000011157812 */ /* 0x000fe200078efcff */
[----:B------:R-:W-:Y:S01]  /*1c30*/  IMAD.MOV.U32 R20, RZ, RZ, R16 ;  /* 0x000000ffff147224 */ /* 0x000fe200078e0010 */
[----:B------:R-:W-:Y:S06]  /*1c40*/  BRA `(.L_x_16) ;  /* 0x0000000000087947 */ /* 0x000fec0003800000 */
.L_x_17:
[----:B------:R-:W-:Y:S01]  /*1c50*/  LOP3.LUT R21, R19, 0x80000, RZ, 0xfc, !PT ;  /* 0x0008000013157812 */ /* 0x000fe200078efcff */
[----:B------:R-:W-:-:S07]  /*1c60*/  IMAD.MOV.U32 R20, RZ, RZ, R18 ;  /* 0x000000ffff147224 */ /* 0x000fce00078e0012 */
.L_x_16:
[----:B------:R-:W-:Y:S02]  /*1c70*/  IMAD.MOV.U32 R6, RZ, RZ, R0 ;  /* 0x000000ffff067224 */ /* 0x000fe400078e0000 */
[----:B------:R-:W-:Y:S02]  /*1c80*/  IMAD.MOV.U32 R7, RZ, RZ, 0x0 ;  /* 0x00000000ff077424 */ /* 0x000fe400078e00ff */
[----:B------:R-:W-:Y:S02]  /*1c90*/  IMAD.MOV.U32 R18, RZ, RZ, R20 ;  /* 0x000000ffff127224 */ /* 0x000fe400078e0014 */
[----:B------:R-:W-:Y:S01]  /*1ca0*/  IMAD.MOV.U32 R19, RZ, RZ, R21 ;  /* 0x000000ffff137224 */ /* 0x000fe200078e0015 */
[----:B------:R-:W-:Y:S06]  /*1cb0*/  RET.REL.NODEC R6 `(_Z10randomWalkPdPiiiiddS0_d) ;  /* 0xffffffe006d07950 */ /* 0x000fec0003c3ffff */
        .weak           $__internal_1_$__cuda_sm20_dsqrt_rn_f64_mediumpath_v1
        .type           $__internal_1_$__cuda_sm20_dsqrt_rn_f64_mediumpath_v1,@function
        .size           $__internal_1_$__cuda_sm20_dsqrt_rn_f64_mediumpath_v1,(.L_x_25 - $__internal_1_$__cuda_sm20_dsqrt_rn_f64_mediumpath_v1)
$__internal_1_$__cuda_sm20_dsqrt_rn_f64_mediumpath_v1:
[----:B------:R-:W-:Y:S01]  /*1cc0*/  ISETP.GE.U32.AND P0, PT, R20, -0x3400000, PT ;  /* 0xfcc000001400780c */ /* 0x000fe20003f06070 */
[----:B------:R-:W-:Y:S01]  /*1cd0*/  BSSY.RECONVERGENT B3, `(.L_x_19) ;  /* 0x0000027000037945 */ /* 0x000fe20003800200 */
[-C--:B------:R-:W-:Y:S02]  /*1ce0*/  LOP3.LUT R27, R27, R26.reuse, RZ, 0x3c, !PT ;  /* 0x0000001a1b1b7212 */ /* 0x080fe400078e3cff */
[----:B------:R-:W-:Y:S02]  /*1cf0*/  MOV R20, R31 ;  /* 0x0000001f00147202 */ /* 0x000fe40000000f00 */
[----:B------:R-:W-:-:S04]  /*1d00*/  LOP3.LUT R26, R27, R26, RZ, 0x3c, !PT ;  /* 0x0000001a1b1a7212 */ /* 0x000fc800078e3cff */
[----:B------:R-:W-:-:S03]  /*1d10*/  LOP3.LUT R27, R27, R26, RZ, 0x3c, !PT ;  /* 0x0000001a1b1b7212 */ /* 0x000fc600078e3cff */
[----:B------:R-:W-:Y:S05]  /*1d20*/  @!P0 BRA `(.L_x_20) ;  /* 0x0000000000208947 */ /* 0x000fea0003800000 */
[----:B------:R-:W-:-:S10]  /*1d30*/  DFMA.RM R24, R22, R24, R26 ;  /* 0x000000181618722b */ /* 0x000fd4000000401a */
[----:B------:R-:W-:-:S05]  /*1d40*/  IADD3 R22, P0, PT, R24, 0x1, RZ ;  /* 0x0000000118167810 */ /* 0x000fca0007f1e0ff */
[----:B------:R-:W-:-:S06]  /*1d50*/  IMAD.X R23, RZ, RZ, R25, P0 ;  /* 0x000000ffff177224 */ /* 0x000fcc00000e0619 */
[----:B------:R-:W-:-:S08]  /*1d60*/  DFMA.RP R20, -R24, R22, R20 ;  /* 0x000000161814722b */ /* 0x000fd00000008114 */
[----:B------:R-:W-:-:S06]  /*1d70*/  DSETP.GT.AND P0, PT, R20, RZ, PT ;  /* 0x000000ff1400722a */ /* 0x000fcc0003f04000 */
[----:B------:R-:W-:Y:S02]  /*1d80*/  FSEL R22, R22, R24, P0 ;  /* 0x0000001816167208 */ /* 0x000fe40000000000 */
[----:B------:R-:W-:Y:S01]  /*1d90*/  FSEL R23, R23, R25, P0 ;  /* 0x0000001917177208 */ /* 0x000fe20000000000 */
[----:B------:R-:W-:Y:S06]  /*1da0*/  BRA `(.L_x_21) ;  /* 0x0000000000647947 */ /* 0x000fec0003800000 */
.L_x_20:
[----:B------:R-:W-:-:S14]  /*1db0*/  DSETP.NE.AND P0, PT, R20, RZ, PT ;  /* 0x000000ff1400722a */ /* 0x000fdc0003f05000 */
[----:B------:R-:W-:Y:S05]  /*1dc0*/  @!P0 BRA `(.L_x_22) ;  /* 0x0000000000588947 */ /* 0x000fea0003800000 */
[----:B------:R-:W-:-:S13]  /*1dd0*/  ISETP.GE.AND P0, PT, R21, RZ, PT ;  /* 0x000000ff1500720c */ /* 0x000fda0003f06270 */
[----:B------:R-:W-:Y:S02]  /*1de0*/  @!P0 IMAD.MOV.U32 R22, RZ, RZ, 0x0 ;  /* 0x00000000ff168424 */ /* 0x000fe400078e00ff */
[----:B------:R-:W-:Y:S01]  /*1df0*/  @!P0 IMAD.MOV.U32 R23, RZ, RZ, -0x80000 ;  /* 0xfff80000ff178424 */ /* 0x000fe200078e00ff */
[----:B------:R-:W-:Y:S06]  /*1e00*/  @!P0 BRA `(.L_x_21) ;  /* 0x00000000004c8947 */ /* 0x000fec0003800000 */
[----:B------:R-:W-:-:S13]  /*1e10*/  ISETP.GT.AND P0, PT, R21, 0x7fefffff, PT ;  /* 0x7fefffff1500780c */ /* 0x000fda0003f04270 */
[----:B------:R-:W-:Y:S05]  /*1e20*/  @P0 BRA `(.L_x_22) ;  /* 0x0000000000400947 */ /* 0x000fea0003800000 */
[----:B------:R-:W-:Y:S01]  /*1e30*/  DMUL R26, R20, 8.11296384146066816958e+31 ;  /* 0x46900000141a7828 */ /* 0x000fe20000000000 */
[----:B------:R-:W-:Y:S02]  /*1e40*/  IMAD.MOV.U32 R24, RZ, RZ, 0x0 ;  /* 0x00000000ff187424 */ /* 0x000fe400078e00ff */
[----:B------:R-:W-:Y:S02]  /*1e50*/  IMAD.MOV.U32 R20, RZ, RZ, RZ ;  /* 0x000000ffff147224 */ /* 0x000fe400078e00ff */
[----:B------:R-:W-:Y:S01]  /*1e60*/  IMAD.MOV.U32 R25, RZ, RZ, 0x3fd80000 ;  /* 0x3fd80000ff197424 */ /* 0x000fe200078e00ff */
[----:B------:R-:W0:Y:S03]  /*1e70*/  MUFU.RSQ64H R21, R27 ;  /* 0x0000001b00157308 */ /* 0x000e260000001c00 */
[----:B0-----:R-:W-:-:S08]  /*1e80*/  DMUL R22, R20, R20 ;  /* 0x0000001414167228 */ /* 0x001fd00000000000 */
[----:B------:R-:W-:-:S08]  /*1e90*/  DFMA R22, R26, -R22, 1 ;  /* 0x3ff000001a16742b */ /* 0x000fd00000000816 */
[----:B------:R-:W-:Y:S02]  /*1ea0*/  DFMA R24, R22, R24, 0.5 ;  /* 0x3fe000001618742b */ /* 0x000fe40000000018 */
[----:B------:R-:W-:-:S08]  /*1eb0*/  DMUL R22, R20, R22 ;  /* 0x0000001614167228 */ /* 0x000fd00000000000 */
[----:B------:R-:W-:-:S08]  /*1ec0*/  DFMA R22, R24, R22, R20 ;  /* 0x000000161816722b */ /* 0x000fd00000000014 */
[----:B------:R-:W-:Y:S02]  /*1ed0*/  DMUL R20, R26, R22 ;  /* 0x000000161a147228 */ /* 0x000fe40000000000 */
[----:B------:R-:W-:-:S06]  /*1ee0*/  VIADD R23, R23, 0xfff00000 ;  /* 0xfff0000017177836 */ /* 0x000fcc0000000000 */
[----:B------:R-:W-:-:S08]  /*1ef0*/  DFMA R26, R20, -R20, R26 ;  /* 0x80000014141a722b */ /* 0x000fd0000000001a */
[----:B------:R-:W-:-:S10]  /*1f00*/  DFMA R22, R22, R26, R20 ;  /* 0x0000001a1616722b */ /* 0x000fd40000000014 */
[----:B------:R-:W-:Y:S01]  /*1f10*/  VIADD R23, R23, 0xfcb00000 ;  /* 0xfcb0000017177836 */ /* 0x000fe20000000000 */
[----:B------:R-:W-:Y:S06]  /*1f20*/  BRA `(.L_x_21) ;  /* 0x0000000000047947 */ /* 0x000fec0003800000 */
.L_x_22:
[----:B------:R-:W-:-:S11]  /*1f30*/  DADD R22, R20, R20 ;  /* 0x0000000014167229 */ /* 0x000fd60000000014 */
.L_x_21:
[----:B------:R-:W-:Y:S05]  /*1f40*/  BSYNC.RECONVERGENT B3 ;  /* 0x0000000000037941 */ /* 0x000fea0003800200 */
.L_x_19:
[----:B------:R-:W-:Y:S02]  /*1f50*/  IMAD.MOV.U32 R20, RZ, RZ, R0 ;  /* 0x000000ffff147224 */ /* 0x000fe400078e0000 */
[----:B------:R-:W-:-:S04]  /*1f60*/  IMAD.MOV.U32 R21, RZ, RZ, 0x0 ;  /* 0x00000000ff157424 */ /* 0x000fc800078e00ff */
[----:B------:R-:W-:Y:S05]  /*1f70*/  RET.REL.NODEC R20 `(_Z10randomWalkPdPiiiiddS0_d) ;  /* 0xffffffe014207950 */ /* 0x000fea0003c3ffff */
.L_x_23:
[----:B------:R-:W-:-:S00]  /*1f80*/  BRA `(.L_x_23) ;  /* 0xfffffffc00fc7947 */ /* 0x000fc0000383ffff */
[----:B------:R-:W-:-:S00]  /*1f90*/  NOP ;  /* 0x0000000000007918 */ /* 0x000fc00000000000 */
        /* <DEDUP_REMOVED lines=14> */
.L_x_25:


//--------------------- .nv.global.init           --------------------------
	.section	.nv.global.init,"aw",@progbits
	.align	4
.nv.global.init:
	.type		mrg32k3aM1SubSeq,@object
	.size		mrg32k3aM1SubSeq,(mrg32k3aM2SubSeq - mrg32k3aM1SubSeq)
mrg32k3aM1SubSeq:
        /*0000*/ 	.byte	0x0b, 0xcc, 0xee, 0x04, 0x73, 0x29, 0x8b, 0x6f, 0xf6, 0x53, 0x03, 0xf6, 0x23, 0xf6, 0xea, 0xda
        /* <DEDUP_REMOVED lines=125> */
	.type		mrg32k3aM2SubSeq,@object
	.size		mrg32k3aM2SubSeq,(mrg32k3aM1 - mrg32k3aM2SubSeq)
mrg32k3aM2SubSeq:
        /* <DEDUP_REMOVED lines=126> */
	.type		mrg32k3aM1,@object
	.size		mrg32k3aM1,(mrg32k3aM1Seq - mrg32k3aM1)
mrg32k3aM1:
        /* <DEDUP_REMOVED lines=144> */
	.type		mrg32k3aM1Seq,@object
	.size		mrg32k3aM1Seq,(mrg32k3aM2 - mrg32k3aM1Seq)
mrg32k3aM1Seq:
        /* <DEDUP_REMOVED lines=144> */
	.type		mrg32k3aM2,@object
	.size		mrg32k3aM2,(mrg32k3aM2Seq - mrg32k3aM2)
mrg32k3aM2:
        /* <DEDUP_REMOVED lines=144> */
	.type		mrg32k3aM2Seq,@object
	.size		mrg32k3aM2Seq,(precalc_xorwow_matrix - mrg32k3aM2Seq)
mrg32k3aM2Seq:
        /* <DEDUP_REMOVED lines=144> */
	.type		precalc_xorwow_matrix,@object
	.size		precalc_xorwow_matrix,(precalc_xorwow_offset_matrix - precalc_xorwow_matrix)
precalc_xorwow_matrix:
        /* <DEDUP_REMOVED lines=6400> */
	.type		precalc_xorwow_offset_matrix,@object
	.size		precalc_xorwow_offset_matrix,(.L_1 - precalc_xorwow_offset_matrix)
precalc_xorwow_offset_matrix:
        /* <DEDUP_REMOVED lines=6400> */
.L_1:


//--------------------- .nv.shared.reserved.0     --------------------------
	.section	.nv.shared.reserved.0,"aw",@nobits
	.weak		__nv_reservedSMEM_offset_0_alias
	.size		__nv_reservedSMEM_offset_0_alias, 0, 64
	.other		__nv_reservedSMEM_offset_0_alias,@"STO_CUDA_RESERVED_SHARED STV_DEFAULT"
__nv_reservedSMEM_offset_0_alias:
	.zero		0
	.zero		64


//--------------------- .nv.constant0._Z10randomWalkPdPiiiiddS0_d --------------------------
	.section	.nv.constant0._Z10randomWalkPdPiiiiddS0_d,"a",@progbits
	.sectionflags	@""
	.align	4
.nv.constant0._Z10randomWalkPdPiiiiddS0_d:
	.zero		960


//--------------------- SYMBOLS --------------------------

	.type		.nv.reservedSmem.offset0,@object
	.size		.nv.reservedSmem.offset0,0x4
